//
// Generated by NVIDIA NVVM Compiler
//
// Compiler Build ID: CL-36424714
// Cuda compilation tools, release 13.0, V13.0.88
// Based on NVVM 20.0.0
//

.version 9.0
.target sm_100
.address_size 64

	// .globl	_Z27attention_fwd_bf16_mma_lab6PK13__nv_bfloat16S1_S1_PS_iiiiif
// _ZZ27attention_fwd_bf16_mma_lab6PK13__nv_bfloat16S1_S1_PS_iiiiifE3s_q has been demoted
// _ZZ27attention_fwd_bf16_mma_lab6PK13__nv_bfloat16S1_S1_PS_iiiiifE3s_k has been demoted
.extern .shared .align 16 .b8 s_scores[];

.visible .entry _Z27attention_fwd_bf16_mma_lab6PK13__nv_bfloat16S1_S1_PS_iiiiif(
	.param .u64 .ptr .align 1 _Z27attention_fwd_bf16_mma_lab6PK13__nv_bfloat16S1_S1_PS_iiiiif_param_0,
	.param .u64 .ptr .align 1 _Z27attention_fwd_bf16_mma_lab6PK13__nv_bfloat16S1_S1_PS_iiiiif_param_1,
	.param .u64 .ptr .align 1 _Z27attention_fwd_bf16_mma_lab6PK13__nv_bfloat16S1_S1_PS_iiiiif_param_2,
	.param .u64 .ptr .align 1 _Z27attention_fwd_bf16_mma_lab6PK13__nv_bfloat16S1_S1_PS_iiiiif_param_3,
	.param .u32 _Z27attention_fwd_bf16_mma_lab6PK13__nv_bfloat16S1_S1_PS_iiiiif_param_4,
	.param .u32 _Z27attention_fwd_bf16_mma_lab6PK13__nv_bfloat16S1_S1_PS_iiiiif_param_5,
	.param .u32 _Z27attention_fwd_bf16_mma_lab6PK13__nv_bfloat16S1_S1_PS_iiiiif_param_6,
	.param .u32 _Z27attention_fwd_bf16_mma_lab6PK13__nv_bfloat16S1_S1_PS_iiiiif_param_7,
	.param .u32 _Z27attention_fwd_bf16_mma_lab6PK13__nv_bfloat16S1_S1_PS_iiiiif_param_8,
	.param .f32 _Z27attention_fwd_bf16_mma_lab6PK13__nv_bfloat16S1_S1_PS_iiiiif_param_9
)
.maxntid 256
{
	.reg .pred 	%p<31>;
	.reg .b16 	%rs<59>;
	.reg .b32 	%r<376>;
	.reg .b32 	%f<21>;
	.reg .b64 	%rd<46>;
	// demoted variable
	.shared .align 2 .b8 _ZZ27attention_fwd_bf16_mma_lab6PK13__nv_bfloat16S1_S1_PS_iiiiifE3s_q[9216];
	// demoted variable
	.shared .align 2 .b8 _ZZ27attention_fwd_bf16_mma_lab6PK13__nv_bfloat16S1_S1_PS_iiiiifE3s_k[3072];
	ld.param.u64 	%rd4, [_Z27attention_fwd_bf16_mma_lab6PK13__nv_bfloat16S1_S1_PS_iiiiif_param_0];
	ld.param.u32 	%r63, [_Z27attention_fwd_bf16_mma_lab6PK13__nv_bfloat16S1_S1_PS_iiiiif_param_6];
	ld.param.u32 	%r64, [_Z27attention_fwd_bf16_mma_lab6PK13__nv_bfloat16S1_S1_PS_iiiiif_param_7];
	ld.param.u32 	%r65, [_Z27attention_fwd_bf16_mma_lab6PK13__nv_bfloat16S1_S1_PS_iiiiif_param_8];
	cvta.to.global.u64 	%rd1, %rd4;
	setp.lt.s32 	%p1, %r65, 1;
	@%p1 bra 	$L__BB0_72;
	mov.u32 	%r67, %ctaid.x;
	mov.u32 	%r68, %tid.x;
	mov.u32 	%r69, %ctaid.y;
	shl.b32 	%r70, %r69, 6;
	shl.b32 	%r71, %r68, 2;
	and.b32  	%r72, %r71, 60;
	or.b32  	%r1, %r72, %r70;
	shl.b32 	%r73, %r68, 1;
	and.b32  	%r2, %r73, 14;
	shr.u32 	%r74, %r68, 1;
	and.b32  	%r75, %r74, 96;
	shr.u32 	%r76, %r68, 2;
	and.b32  	%r77, %r76, 7;
	and.b32  	%r78, %r68, 3;
	or.b32  	%r79, %r77, %r75;
	shr.u32 	%r3, %r68, 4;
	mov.u32 	%r80, _ZZ27attention_fwd_bf16_mma_lab6PK13__nv_bfloat16S1_S1_PS_iiiiifE3s_q;
	mad.lo.s32 	%r81, %r3, 144, %r80;
	shl.b32 	%r82, %r68, 3;
	and.b32  	%r83, %r82, 120;
	add.s32 	%r4, %r81, %r83;
	mad.lo.s32 	%r84, %r67, %r63, %r1;
	mul.lo.s32 	%r5, %r84, %r65;
	add.s32 	%r6, %r5, %r65;
	add.s32 	%r85, %r84, 2;
	mul.lo.s32 	%r7, %r85, %r65;
	add.s32 	%r86, %r84, 3;
	mul.lo.s32 	%r8, %r86, %r65;
	or.b32  	%r87, %r68, 256;
	shr.u32 	%r9, %r87, 4;
	mad.lo.s32 	%r88, %r9, 144, %r80;
	add.s32 	%r10, %r88, %r83;
	or.b32  	%r89, %r68, 512;
	shr.u32 	%r11, %r89, 4;
	mad.lo.s32 	%r90, %r11, 144, %r80;
	add.s32 	%r12, %r90, %r83;
	or.b32  	%r91, %r68, 768;
	shr.u32 	%r13, %r91, 4;
	mad.lo.s32 	%r92, %r13, 144, %r80;
	add.s32 	%r14, %r92, %r83;
	shr.u32 	%r15, %r68, 3;
	shr.u32 	%r16, %r87, 3;
	mad.lo.s32 	%r93, %r78, 144, %r80;
	shl.b32 	%r94, %r79, 1;
	add.s32 	%r17, %r93, %r94;
	and.b32  	%r95, %r74, 14;
	mov.u32 	%r96, _ZZ27attention_fwd_bf16_mma_lab6PK13__nv_bfloat16S1_S1_PS_iiiiifE3s_k;
	add.s32 	%r97, %r96, %r95;
	mad.lo.s32 	%r18, %r78, 48, %r97;
	mov.b32 	%r372, 0;
	mov.u32 	%r373, %r372;
	mov.u32 	%r374, %r372;
	mov.u32 	%r375, %r372;
	mov.u32 	%r361, %r372;
$L__BB0_2:
	add.s32 	%r24, %r1, 2;
	add.s32 	%r25, %r1, 3;
	add.s32 	%r26, %r1, 1;
	add.s32 	%r27, %r3, %r361;
	setp.ge.s32 	%p2, %r27, %r65;
	@%p2 bra 	$L__BB0_15;
	setp.ge.s32 	%p3, %r1, %r63;
	@%p3 bra 	$L__BB0_5;
	add.s32 	%r98, %r27, %r5;
	mul.wide.s32 	%rd5, %r98, 2;
	add.s64 	%rd6, %rd1, %rd5;
	ld.global.nc.u16 	%rs53, [%rd6];
	bra.uni 	$L__BB0_6;
$L__BB0_5:
	mov.f32 	%f1, 0f00000000;
	// begin inline asm
	{  cvt.rn.bf16.f32 %rs53, %f1;}

	// end inline asm
$L__BB0_6:
	setp.lt.s32 	%p4, %r26, %r63;
	st.shared.u16 	[%r4], %rs53;
	@%p4 bra 	$L__BB0_8;
	mov.f32 	%f2, 0f00000000;
	// begin inline asm
	{  cvt.rn.bf16.f32 %rs20, %f2;}

	// end inline asm
	st.shared.u16 	[%r4+2], %rs20;
	bra.uni 	$L__BB0_9;
$L__BB0_8:
	add.s32 	%r99, %r27, %r6;
	mul.wide.s32 	%rd7, %r99, 2;
	add.s64 	%rd8, %rd1, %rd7;
	ld.global.nc.u16 	%rs21, [%rd8];
	st.shared.u16 	[%r4+2], %rs21;
$L__BB0_9:
	setp.lt.s32 	%p5, %r24, %r63;
	@%p5 bra 	$L__BB0_11;
	mov.f32 	%f3, 0f00000000;
	// begin inline asm
	{  cvt.rn.bf16.f32 %rs22, %f3;}

	// end inline asm
	st.shared.u16 	[%r4+4], %rs22;
	bra.uni 	$L__BB0_12;
$L__BB0_11:
	add.s32 	%r100, %r27, %r7;
	mul.wide.s32 	%rd9, %r100, 2;
	add.s64 	%rd10, %rd1, %rd9;
	ld.global.nc.u16 	%rs23, [%rd10];
	st.shared.u16 	[%r4+4], %rs23;
$L__BB0_12:
	setp.lt.s32 	%p6, %r25, %r63;
	@%p6 bra 	$L__BB0_14;
	mov.f32 	%f4, 0f00000000;
	// begin inline asm
	{  cvt.rn.bf16.f32 %rs24, %f4;}

	// end inline asm
	st.shared.u16 	[%r4+6], %rs24;
	bra.uni 	$L__BB0_15;
$L__BB0_14:
	add.s32 	%r101, %r27, %r8;
	mul.wide.s32 	%rd11, %r101, 2;
	add.s64 	%rd12, %rd1, %rd11;
	ld.global.nc.u16 	%rs25, [%rd12];
	st.shared.u16 	[%r4+6], %rs25;
$L__BB0_15:
	add.s32 	%r28, %r9, %r361;
	setp.ge.s32 	%p7, %r28, %r65;
	@%p7 bra 	$L__BB0_28;
	setp.lt.s32 	%p8, %r1, %r63;
	@%p8 bra 	$L__BB0_18;
	mov.f32 	%f5, 0f00000000;
	// begin inline asm
	{  cvt.rn.bf16.f32 %rs54, %f5;}

	// end inline asm
	bra.uni 	$L__BB0_19;
$L__BB0_18:
	add.s32 	%r102, %r28, %r5;
	mul.wide.s32 	%rd13, %r102, 2;
	add.s64 	%rd14, %rd1, %rd13;
	ld.global.nc.u16 	%rs54, [%rd14];
$L__BB0_19:
	setp.lt.s32 	%p9, %r26, %r63;
	st.shared.u16 	[%r10], %rs54;
	@%p9 bra 	$L__BB0_21;
	mov.f32 	%f6, 0f00000000;
	// begin inline asm
	{  cvt.rn.bf16.f32 %rs27, %f6;}

	// end inline asm
	st.shared.u16 	[%r10+2], %rs27;
	bra.uni 	$L__BB0_22;
$L__BB0_21:
	add.s32 	%r103, %r28, %r6;
	mul.wide.s32 	%rd15, %r103, 2;
	add.s64 	%rd16, %rd1, %rd15;
	ld.global.nc.u16 	%rs28, [%rd16];
	st.shared.u16 	[%r10+2], %rs28;
$L__BB0_22:
	setp.lt.s32 	%p10, %r24, %r63;
	@%p10 bra 	$L__BB0_24;
	mov.f32 	%f7, 0f00000000;
	// begin inline asm
	{  cvt.rn.bf16.f32 %rs29, %f7;}

	// end inline asm
	st.shared.u16 	[%r10+4], %rs29;
	bra.uni 	$L__BB0_25;
$L__BB0_24:
	add.s32 	%r104, %r28, %r7;
	mul.wide.s32 	%rd17, %r104, 2;
	add.s64 	%rd18, %rd1, %rd17;
	ld.global.nc.u16 	%rs30, [%rd18];
	st.shared.u16 	[%r10+4], %rs30;
$L__BB0_25:
	setp.lt.s32 	%p11, %r25, %r63;
	@%p11 bra 	$L__BB0_27;
	mov.f32 	%f8, 0f00000000;
	// begin inline asm
	{  cvt.rn.bf16.f32 %rs31, %f8;}

	// end inline asm
	st.shared.u16 	[%r10+6], %rs31;
	bra.uni 	$L__BB0_28;
$L__BB0_27:
	add.s32 	%r105, %r28, %r8;
	mul.wide.s32 	%rd19, %r105, 2;
	add.s64 	%rd20, %rd1, %rd19;
	ld.global.nc.u16 	%rs32, [%rd20];
	st.shared.u16 	[%r10+6], %rs32;
$L__BB0_28:
	add.s32 	%r29, %r11, %r361;
	setp.ge.s32 	%p12, %r29, %r65;
	@%p12 bra 	$L__BB0_41;
	setp.lt.s32 	%p13, %r1, %r63;
	@%p13 bra 	$L__BB0_31;
	mov.f32 	%f9, 0f00000000;
	// begin inline asm
	{  cvt.rn.bf16.f32 %rs55, %f9;}

	// end inline asm
	bra.uni 	$L__BB0_32;
$L__BB0_31:
	add.s32 	%r106, %r29, %r5;
	mul.wide.s32 	%rd21, %r106, 2;
	add.s64 	%rd22, %rd1, %rd21;
	ld.global.nc.u16 	%rs55, [%rd22];
$L__BB0_32:
	setp.lt.s32 	%p14, %r26, %r63;
	st.shared.u16 	[%r12], %rs55;
	@%p14 bra 	$L__BB0_34;
	mov.f32 	%f10, 0f00000000;
	// begin inline asm
	{  cvt.rn.bf16.f32 %rs34, %f10;}

	// end inline asm
	st.shared.u16 	[%r12+2], %rs34;
	bra.uni 	$L__BB0_35;
$L__BB0_34:
	add.s32 	%r107, %r29, %r6;
	mul.wide.s32 	%rd23, %r107, 2;
	add.s64 	%rd24, %rd1, %rd23;
	ld.global.nc.u16 	%rs35, [%rd24];
	st.shared.u16 	[%r12+2], %rs35;
$L__BB0_35:
	setp.lt.s32 	%p15, %r24, %r63;
	@%p15 bra 	$L__BB0_37;
	mov.f32 	%f11, 0f00000000;
	// begin inline asm
	{  cvt.rn.bf16.f32 %rs36, %f11;}

	// end inline asm
	st.shared.u16 	[%r12+4], %rs36;
	bra.uni 	$L__BB0_38;
$L__BB0_37:
	add.s32 	%r108, %r29, %r7;
	mul.wide.s32 	%rd25, %r108, 2;
	add.s64 	%rd26, %rd1, %rd25;
	ld.global.nc.u16 	%rs37, [%rd26];
	st.shared.u16 	[%r12+4], %rs37;
$L__BB0_38:
	setp.lt.s32 	%p16, %r25, %r63;
	@%p16 bra 	$L__BB0_40;
	mov.f32 	%f12, 0f00000000;
	// begin inline asm
	{  cvt.rn.bf16.f32 %rs38, %f12;}

	// end inline asm
	st.shared.u16 	[%r12+6], %rs38;
	bra.uni 	$L__BB0_41;
$L__BB0_40:
	add.s32 	%r109, %r29, %r8;
	mul.wide.s32 	%rd27, %r109, 2;
	add.s64 	%rd28, %rd1, %rd27;
	ld.global.nc.u16 	%rs39, [%rd28];
	st.shared.u16 	[%r12+6], %rs39;
$L__BB0_41:
	add.s32 	%r30, %r13, %r361;
	setp.ge.s32 	%p17, %r30, %r65;
	@%p17 bra 	$L__BB0_54;
	setp.lt.s32 	%p18, %r1, %r63;
	@%p18 bra 	$L__BB0_44;
	mov.f32 	%f13, 0f00000000;
	// begin inline asm
	{  cvt.rn.bf16.f32 %rs56, %f13;}

	// end inline asm
	bra.uni 	$L__BB0_45;
$L__BB0_44:
	add.s32 	%r110, %r30, %r5;
	mul.wide.s32 	%rd29, %r110, 2;
	add.s64 	%rd30, %rd1, %rd29;
	ld.global.nc.u16 	%rs56, [%rd30];
$L__BB0_45:
	setp.lt.s32 	%p19, %r26, %r63;
	st.shared.u16 	[%r14], %rs56;
	@%p19 bra 	$L__BB0_47;
	mov.f32 	%f14, 0f00000000;
	// begin inline asm
	{  cvt.rn.bf16.f32 %rs41, %f14;}

	// end inline asm
	st.shared.u16 	[%r14+2], %rs41;
	bra.uni 	$L__BB0_48;
$L__BB0_47:
	add.s32 	%r111, %r30, %r6;
	mul.wide.s32 	%rd31, %r111, 2;
	add.s64 	%rd32, %rd1, %rd31;
	ld.global.nc.u16 	%rs42, [%rd32];
	st.shared.u16 	[%r14+2], %rs42;
$L__BB0_48:
	setp.lt.s32 	%p20, %r24, %r63;
	@%p20 bra 	$L__BB0_50;
	mov.f32 	%f15, 0f00000000;
	// begin inline asm
	{  cvt.rn.bf16.f32 %rs43, %f15;}

	// end inline asm
	st.shared.u16 	[%r14+4], %rs43;
	bra.uni 	$L__BB0_51;
$L__BB0_50:
	add.s32 	%r112, %r30, %r7;
	mul.wide.s32 	%rd33, %r112, 2;
	add.s64 	%rd34, %rd1, %rd33;
	ld.global.nc.u16 	%rs44, [%rd34];
	st.shared.u16 	[%r14+4], %rs44;
$L__BB0_51:
	setp.lt.s32 	%p21, %r25, %r63;
	@%p21 bra 	$L__BB0_53;
	mov.f32 	%f16, 0f00000000;
	// begin inline asm
	{  cvt.rn.bf16.f32 %rs45, %f16;}

	// end inline asm
	st.shared.u16 	[%r14+6], %rs45;
	bra.uni 	$L__BB0_54;
$L__BB0_53:
	add.s32 	%r113, %r30, %r8;
	mul.wide.s32 	%rd35, %r113, 2;
	add.s64 	%rd36, %rd1, %rd35;
	ld.global.nc.u16 	%rs46, [%rd36];
	st.shared.u16 	[%r14+6], %rs46;
$L__BB0_54:
	setp.lt.s32 	%p22, %r64, 1;
	@%p22 bra 	$L__BB0_71;
	mov.u32 	%r115, %ctaid.x;
	mad.lo.s32 	%r116, %r115, %r64, %r2;
	mul.lo.s32 	%r117, %r65, %r116;
	add.s32 	%r118, %r117, %r65;
	add.s32 	%r119, %r16, %r118;
	add.s32 	%r367, %r119, %r361;
	add.s32 	%r120, %r16, %r117;
	add.s32 	%r365, %r120, %r361;
	add.s32 	%r121, %r15, %r117;
	add.s32 	%r364, %r121, %r361;
	add.s32 	%r122, %r15, %r118;
	add.s32 	%r363, %r122, %r361;
	mov.b32 	%r362, 1;
	mov.u32 	%r366, %r2;
$L__BB0_56:
	mov.u32 	%r35, %r362;
	ld.param.u64 	%rd45, [_Z27attention_fwd_bf16_mma_lab6PK13__nv_bfloat16S1_S1_PS_iiiiif_param_1];
	cvta.to.global.u64 	%rd2, %rd45;
	add.s32 	%r123, %r15, %r361;
	setp.ge.s32 	%p23, %r123, %r65;
	add.s32 	%r45, %r366, 1;
	@%p23 bra 	$L__BB0_63;
	setp.ge.s32 	%p24, %r366, %r64;
	@%p24 bra 	$L__BB0_59;
	mul.wide.s32 	%rd37, %r364, 2;
	add.s64 	%rd38, %rd2, %rd37;
	ld.global.nc.u16 	%rs57, [%rd38];
	bra.uni 	$L__BB0_60;
$L__BB0_59:
	mov.f32 	%f17, 0f00000000;
	// begin inline asm
	{  cvt.rn.bf16.f32 %rs57, %f17;}

	// end inline asm
$L__BB0_60:
	mov.u32 	%r124, _ZZ27attention_fwd_bf16_mma_lab6PK13__nv_bfloat16S1_S1_PS_iiiiifE3s_k;
	mad.lo.s32 	%r125, %r15, 48, %r124;
	shl.b32 	%r126, %r2, 1;
	add.s32 	%r46, %r125, %r126;
	st.shared.u16 	[%r46], %rs57;
	setp.lt.s32 	%p25, %r45, %r64;
	@%p25 bra 	$L__BB0_62;
	mov.f32 	%f18, 0f00000000;
	// begin inline asm
	{  cvt.rn.bf16.f32 %rs48, %f18;}

	// end inline asm
	st.shared.u16 	[%r46+2], %rs48;
	bra.uni 	$L__BB0_63;
$L__BB0_62:
	mul.wide.s32 	%rd39, %r363, 2;
	add.s64 	%rd40, %rd2, %rd39;
	ld.global.nc.u16 	%rs49, [%rd40];
	st.shared.u16 	[%r46+2], %rs49;
$L__BB0_63:
	add.s32 	%r127, %r16, %r361;
	setp.ge.s32 	%p26, %r127, %r65;
	@%p26 bra 	$L__BB0_70;
	setp.lt.s32 	%p27, %r366, %r64;
	@%p27 bra 	$L__BB0_66;
	mov.f32 	%f19, 0f00000000;
	// begin inline asm
	{  cvt.rn.bf16.f32 %rs58, %f19;}

	// end inline asm
	bra.uni 	$L__BB0_67;
$L__BB0_66:
	mul.wide.s32 	%rd41, %r365, 2;
	add.s64 	%rd42, %rd2, %rd41;
	ld.global.nc.u16 	%rs58, [%rd42];
$L__BB0_67:
	mov.u32 	%r128, _ZZ27attention_fwd_bf16_mma_lab6PK13__nv_bfloat16S1_S1_PS_iiiiifE3s_k;
	mad.lo.s32 	%r129, %r16, 48, %r128;
	shl.b32 	%r130, %r2, 1;
	add.s32 	%r47, %r129, %r130;
	st.shared.u16 	[%r47], %rs58;
	setp.lt.s32 	%p28, %r45, %r64;
	@%p28 bra 	$L__BB0_69;
	mov.f32 	%f20, 0f00000000;
	// begin inline asm
	{  cvt.rn.bf16.f32 %rs51, %f20;}

	// end inline asm
	st.shared.u16 	[%r47+2], %rs51;
	bra.uni 	$L__BB0_70;
$L__BB0_69:
	mul.wide.s32 	%rd43, %r367, 2;
	add.s64 	%rd44, %rd2, %rd43;
	ld.global.nc.u16 	%rs52, [%rd44];
	st.shared.u16 	[%r47+2], %rs52;
$L__BB0_70:
	bar.sync 	0;
	ld.shared.u16 	%r135, [%r17];
	ld.shared.u16 	%r136, [%r17+16];
	ld.shared.u16 	%r137, [%r17+576];
	ld.shared.u16 	%r138, [%r17+592];
	ld.shared.u16 	%r139, [%r18];
	ld.shared.u16 	%r140, [%r18+192];
	// begin inline asm
	mma.sync.aligned.m16n8k16.row.col.f32.bf16.bf16.f32 {%r131, %r132, %r133, %r134}, {%r135, %r136, %r137, %r138}, {%r139, %r140}, {%r372, %r372, %r372, %r372};
	// end inline asm
	ld.shared.u16 	%r149, [%r17+2304];
	ld.shared.u16 	%r150, [%r17+2320];
	ld.shared.u16 	%r151, [%r17+2880];
	ld.shared.u16 	%r152, [%r17+2896];
	ld.shared.u16 	%r153, [%r18+768];
	ld.shared.u16 	%r154, [%r18+960];
	// begin inline asm
	mma.sync.aligned.m16n8k16.row.col.f32.bf16.bf16.f32 {%r145, %r146, %r147, %r148}, {%r149, %r150, %r151, %r152}, {%r153, %r154}, {%r131, %r132, %r133, %r134};
	// end inline asm
	ld.shared.u16 	%r163, [%r17+4608];
	ld.shared.u16 	%r164, [%r17+4624];
	ld.shared.u16 	%r165, [%r17+5184];
	ld.shared.u16 	%r166, [%r17+5200];
	ld.shared.u16 	%r167, [%r18+1536];
	ld.shared.u16 	%r168, [%r18+1728];
	// begin inline asm
	mma.sync.aligned.m16n8k16.row.col.f32.bf16.bf16.f32 {%r159, %r160, %r161, %r162}, {%r163, %r164, %r165, %r166}, {%r167, %r168}, {%r145, %r146, %r147, %r148};
	// end inline asm
	ld.shared.u16 	%r177, [%r17+6912];
	ld.shared.u16 	%r178, [%r17+6928];
	ld.shared.u16 	%r179, [%r17+7488];
	ld.shared.u16 	%r180, [%r17+7504];
	ld.shared.u16 	%r181, [%r18+2304];
	ld.shared.u16 	%r182, [%r18+2496];
	// begin inline asm
	mma.sync.aligned.m16n8k16.row.col.f32.bf16.bf16.f32 {%r372, %r174, %r175, %r176}, {%r177, %r178, %r179, %r180}, {%r181, %r182}, {%r159, %r160, %r161, %r162};
	// end inline asm
	ld.shared.u16 	%r191, [%r17];
	ld.shared.u16 	%r192, [%r17+16];
	ld.shared.u16 	%r193, [%r17+576];
	ld.shared.u16 	%r194, [%r17+592];
	ld.shared.u16 	%r195, [%r18+16];
	ld.shared.u16 	%r196, [%r18+208];
	// begin inline asm
	mma.sync.aligned.m16n8k16.row.col.f32.bf16.bf16.f32 {%r187, %r188, %r189, %r190}, {%r191, %r192, %r193, %r194}, {%r195, %r196}, {%r373, %r373, %r373, %r373};
	// end inline asm
	ld.shared.u16 	%r205, [%r17+2304];
	ld.shared.u16 	%r206, [%r17+2320];
	ld.shared.u16 	%r207, [%r17+2880];
	ld.shared.u16 	%r208, [%r17+2896];
	ld.shared.u16 	%r209, [%r18+784];
	ld.shared.u16 	%r210, [%r18+976];
	// begin inline asm
	mma.sync.aligned.m16n8k16.row.col.f32.bf16.bf16.f32 {%r201, %r202, %r203, %r204}, {%r205, %r206, %r207, %r208}, {%r209, %r210}, {%r187, %r188, %r189, %r190};
	// end inline asm
	ld.shared.u16 	%r219, [%r17+4608];
	ld.shared.u16 	%r220, [%r17+4624];
	ld.shared.u16 	%r221, [%r17+5184];
	ld.shared.u16 	%r222, [%r17+5200];
	ld.shared.u16 	%r223, [%r18+1552];
	ld.shared.u16 	%r224, [%r18+1744];
	// begin inline asm
	mma.sync.aligned.m16n8k16.row.col.f32.bf16.bf16.f32 {%r215, %r216, %r217, %r218}, {%r219, %r220, %r221, %r222}, {%r223, %r224}, {%r201, %r202, %r203, %r204};
	// end inline asm
	ld.shared.u16 	%r233, [%r17+6912];
	ld.shared.u16 	%r234, [%r17+6928];
	ld.shared.u16 	%r235, [%r17+7488];
	ld.shared.u16 	%r236, [%r17+7504];
	ld.shared.u16 	%r237, [%r18+2320];
	ld.shared.u16 	%r238, [%r18+2512];
	// begin inline asm
	mma.sync.aligned.m16n8k16.row.col.f32.bf16.bf16.f32 {%r373, %r230, %r231, %r232}, {%r233, %r234, %r235, %r236}, {%r237, %r238}, {%r215, %r216, %r217, %r218};
	// end inline asm
	ld.shared.u16 	%r247, [%r17+32];
	ld.shared.u16 	%r248, [%r17+48];
	ld.shared.u16 	%r249, [%r17+608];
	ld.shared.u16 	%r250, [%r17+624];
	ld.shared.u16 	%r251, [%r18];
	ld.shared.u16 	%r252, [%r18+192];
	// begin inline asm
	mma.sync.aligned.m16n8k16.row.col.f32.bf16.bf16.f32 {%r243, %r244, %r245, %r246}, {%r247, %r248, %r249, %r250}, {%r251, %r252}, {%r374, %r374, %r374, %r374};
	// end inline asm
	ld.shared.u16 	%r261, [%r17+2336];
	ld.shared.u16 	%r262, [%r17+2352];
	ld.shared.u16 	%r263, [%r17+2912];
	ld.shared.u16 	%r264, [%r17+2928];
	ld.shared.u16 	%r265, [%r18+768];
	ld.shared.u16 	%r266, [%r18+960];
	// begin inline asm
	mma.sync.aligned.m16n8k16.row.col.f32.bf16.bf16.f32 {%r257, %r258, %r259, %r260}, {%r261, %r262, %r263, %r264}, {%r265, %r266}, {%r243, %r244, %r245, %r246};
	// end inline asm
	ld.shared.u16 	%r275, [%r17+4640];
	ld.shared.u16 	%r276, [%r17+4656];
	ld.shared.u16 	%r277, [%r17+5216];
	ld.shared.u16 	%r278, [%r17+5232];
	ld.shared.u16 	%r279, [%r18+1536];
	ld.shared.u16 	%r280, [%r18+1728];
	// begin inline asm
	mma.sync.aligned.m16n8k16.row.col.f32.bf16.bf16.f32 {%r271, %r272, %r273, %r274}, {%r275, %r276, %r277, %r278}, {%r279, %r280}, {%r257, %r258, %r259, %r260};
	// end inline asm
	ld.shared.u16 	%r289, [%r17+6944];
	ld.shared.u16 	%r290, [%r17+6960];
	ld.shared.u16 	%r291, [%r17+7520];
	ld.shared.u16 	%r292, [%r17+7536];
	ld.shared.u16 	%r293, [%r18+2304];
	ld.shared.u16 	%r294, [%r18+2496];
	// begin inline asm
	mma.sync.aligned.m16n8k16.row.col.f32.bf16.bf16.f32 {%r374, %r286, %r287, %r288}, {%r289, %r290, %r291, %r292}, {%r293, %r294}, {%r271, %r272, %r273, %r274};
	// end inline asm
	ld.shared.u16 	%r303, [%r17+32];
	ld.shared.u16 	%r304, [%r17+48];
	ld.shared.u16 	%r305, [%r17+608];
	ld.shared.u16 	%r306, [%r17+624];
	ld.shared.u16 	%r307, [%r18+16];
	ld.shared.u16 	%r308, [%r18+208];
	// begin inline asm
	mma.sync.aligned.m16n8k16.row.col.f32.bf16.bf16.f32 {%r299, %r300, %r301, %r302}, {%r303, %r304, %r305, %r306}, {%r307, %r308}, {%r375, %r375, %r375, %r375};
	// end inline asm
	ld.shared.u16 	%r317, [%r17+2336];
	ld.shared.u16 	%r318, [%r17+2352];
	ld.shared.u16 	%r319, [%r17+2912];
	ld.shared.u16 	%r320, [%r17+2928];
	ld.shared.u16 	%r321, [%r18+784];
	ld.shared.u16 	%r322, [%r18+976];
	// begin inline asm
	mma.sync.aligned.m16n8k16.row.col.f32.bf16.bf16.f32 {%r313, %r314, %r315, %r316}, {%r317, %r318, %r319, %r320}, {%r321, %r322}, {%r299, %r300, %r301, %r302};
	// end inline asm
	ld.shared.u16 	%r331, [%r17+4640];
	ld.shared.u16 	%r332, [%r17+4656];
	ld.shared.u16 	%r333, [%r17+5216];
	ld.shared.u16 	%r334, [%r17+5232];
	ld.shared.u16 	%r335, [%r18+1552];
	ld.shared.u16 	%r336, [%r18+1744];
	// begin inline asm
	mma.sync.aligned.m16n8k16.row.col.f32.bf16.bf16.f32 {%r327, %r328, %r329, %r330}, {%r331, %r332, %r333, %r334}, {%r335, %r336}, {%r313, %r314, %r315, %r316};
	// end inline asm
	ld.shared.u16 	%r345, [%r17+6944];
	ld.shared.u16 	%r346, [%r17+6960];
	ld.shared.u16 	%r347, [%r17+7520];
	ld.shared.u16 	%r348, [%r17+7536];
	ld.shared.u16 	%r349, [%r18+2320];
	ld.shared.u16 	%r350, [%r18+2512];
	// begin inline asm
	mma.sync.aligned.m16n8k16.row.col.f32.bf16.bf16.f32 {%r375, %r342, %r343, %r344}, {%r345, %r346, %r347, %r348}, {%r349, %r350}, {%r327, %r328, %r329, %r330};
	// end inline asm
	bar.sync 	0;
	shl.b32 	%r355, %r65, 4;
	add.s32 	%r367, %r367, %r355;
	add.s32 	%r366, %r366, 16;
	add.s32 	%r365, %r365, %r355;
	add.s32 	%r364, %r364, %r355;
	add.s32 	%r363, %r363, %r355;
	add.s32 	%r362, %r35, 16;
	add.s32 	%r356, %r35, 15;
	setp.lt.s32 	%p29, %r356, %r64;
	@%p29 bra 	$L__BB0_56;
$L__BB0_71:
	add.s32 	%r361, %r361, 64;
	setp.lt.s32 	%p30, %r361, %r65;
	@%p30 bra 	$L__BB0_2;
$L__BB0_72:
	ret;

}
	// .globl	_Z29attention_fwd_bf16_simple_mmaPK13__nv_bfloat16S1_S1_PS_iiiiif
.visible .entry _Z29attention_fwd_bf16_simple_mmaPK13__nv_bfloat16S1_S1_PS_iiiiif(
	.param .u64 .ptr .align 1 _Z29attention_fwd_bf16_simple_mmaPK13__nv_bfloat16S1_S1_PS_iiiiif_param_0,
	.param .u64 .ptr .align 1 _Z29attention_fwd_bf16_simple_mmaPK13__nv_bfloat16S1_S1_PS_iiiiif_param_1,
	.param .u64 .ptr .align 1 _Z29attention_fwd_bf16_simple_mmaPK13__nv_bfloat16S1_S1_PS_iiiiif_param_2,
	.param .u64 .ptr .align 1 _Z29attention_fwd_bf16_simple_mmaPK13__nv_bfloat16S1_S1_PS_iiiiif_param_3,
	.param .u32 _Z29attention_fwd_bf16_simple_mmaPK13__nv_bfloat16S1_S1_PS_iiiiif_param_4,
	.param .u32 _Z29attention_fwd_bf16_simple_mmaPK13__nv_bfloat16S1_S1_PS_iiiiif_param_5,
	.param .u32 _Z29attention_fwd_bf16_simple_mmaPK13__nv_bfloat16S1_S1_PS_iiiiif_param_6,
	.param .u32 _Z29attention_fwd_bf16_simple_mmaPK13__nv_bfloat16S1_S1_PS_iiiiif_param_7,
	.param .u32 _Z29attention_fwd_bf16_simple_mmaPK13__nv_bfloat16S1_S1_PS_iiiiif_param_8,
	.param .f32 _Z29attention_fwd_bf16_simple_mmaPK13__nv_bfloat16S1_S1_PS_iiiiif_param_9
)
{
	.reg .pred 	%p<60>;
	.reg .b16 	%rs<251>;
	.reg .b32 	%r<290>;
	.reg .b32 	%f<612>;
	.reg .b64 	%rd<37>;

	ld.param.u64 	%rd10, [_Z29attention_fwd_bf16_simple_mmaPK13__nv_bfloat16S1_S1_PS_iiiiif_param_0];
	ld.param.u64 	%rd11, [_Z29attention_fwd_bf16_simple_mmaPK13__nv_bfloat16S1_S1_PS_iiiiif_param_1];
	ld.param.u64 	%rd12, [_Z29attention_fwd_bf16_simple_mmaPK13__nv_bfloat16S1_S1_PS_iiiiif_param_2];
	ld.param.u64 	%rd13, [_Z29attention_fwd_bf16_simple_mmaPK13__nv_bfloat16S1_S1_PS_iiiiif_param_3];
	ld.param.u32 	%r54, [_Z29attention_fwd_bf16_simple_mmaPK13__nv_bfloat16S1_S1_PS_iiiiif_param_4];
	ld.param.u32 	%r50, [_Z29attention_fwd_bf16_simple_mmaPK13__nv_bfloat16S1_S1_PS_iiiiif_param_5];
	ld.param.u32 	%r51, [_Z29attention_fwd_bf16_simple_mmaPK13__nv_bfloat16S1_S1_PS_iiiiif_param_6];
	ld.param.u32 	%r52, [_Z29attention_fwd_bf16_simple_mmaPK13__nv_bfloat16S1_S1_PS_iiiiif_param_7];
	ld.param.u32 	%r53, [_Z29attention_fwd_bf16_simple_mmaPK13__nv_bfloat16S1_S1_PS_iiiiif_param_8];
	cvta.to.global.u64 	%rd1, %rd11;
	cvta.to.global.u64 	%rd2, %rd10;
	cvta.to.global.u64 	%rd3, %rd12;
	cvta.to.global.u64 	%rd4, %rd13;
	mov.u32 	%r1, %ctaid.x;
	mul.lo.s32 	%r55, %r50, %r54;
	mul.lo.s32 	%r56, %r55, %r51;
	setp.ge.s32 	%p1, %r1, %r56;
	@%p1 bra 	$L__BB1_56;
	mul.lo.s32 	%r57, %r51, %r50;
	div.s32 	%r58, %r1, %r57;
	div.s32 	%r59, %r1, %r51;
	rem.s32 	%r60, %r59, %r50;
	mul.lo.s32 	%r2, %r53, %r1;
	mad.lo.s32 	%r61, %r58, %r50, %r60;
	mul.lo.s32 	%r62, %r53, %r52;
	mul.lo.s32 	%r3, %r62, %r61;
	mov.u32 	%r284, %tid.x;
	setp.ge.s32 	%p2, %r284, %r52;
	@%p2 bra 	$L__BB1_18;
	setp.lt.s32 	%p3, %r53, 1;
	mov.u32 	%r5, %ntid.x;
	@%p3 bra 	$L__BB1_16;
	add.s32 	%r66, %r53, -1;
	shr.u32 	%r67, %r66, 3;
	add.s32 	%r68, %r67, 1;
	and.b32  	%r6, %r68, 7;
	cvt.u64.u32 	%rd21, %r2;
	mov.u32 	%r275, %r284;
$L__BB1_4:
	setp.lt.u32 	%p5, %r53, 57;
	mad.lo.s32 	%r8, %r275, %r53, %r3;
	mov.f32 	%f601, 0f00000000;
	mov.b32 	%r278, 0;
	@%p5 bra 	$L__BB1_7;
	mov.f32 	%f601, 0f00000000;
	mov.b32 	%r278, 0;
	mov.u32 	%r277, %r278;
$L__BB1_6:
	.pragma "nounroll";
	add.s32 	%r71, %r278, %r2;
	mul.wide.u32 	%rd14, %r71, 2;
	add.s64 	%rd15, %rd2, %rd14;
	ld.global.nc.v4.f32 	{%f170, %f171, %f172, %f173}, [%rd15];
	add.s32 	%r72, %r8, %r278;
	mul.wide.s32 	%rd16, %r72, 2;
	add.s64 	%rd17, %rd1, %rd16;
	ld.global.nc.v4.f32 	{%f174, %f175, %f176, %f177}, [%rd17];
	mov.b32 	%r73, %f170;
	mov.b32 	{%rs2, %rs4}, %r73;
	// begin inline asm
	{ cvt.f32.bf16 %f42, %rs2;}

	// end inline asm
	mov.b32 	%r74, %f174;
	mov.b32 	{%rs3, %rs5}, %r74;
	// begin inline asm
	{ cvt.f32.bf16 %f43, %rs3;}

	// end inline asm
	fma.rn.f32 	%f178, %f42, %f43, %f601;
	// begin inline asm
	{ cvt.f32.bf16 %f44, %rs4;}

	// end inline asm
	// begin inline asm
	{ cvt.f32.bf16 %f45, %rs5;}

	// end inline asm
	fma.rn.f32 	%f179, %f44, %f45, %f178;
	mov.b32 	%r75, %f171;
	mov.b32 	{%rs6, %rs8}, %r75;
	// begin inline asm
	{ cvt.f32.bf16 %f46, %rs6;}

	// end inline asm
	mov.b32 	%r76, %f175;
	mov.b32 	{%rs7, %rs9}, %r76;
	// begin inline asm
	{ cvt.f32.bf16 %f47, %rs7;}

	// end inline asm
	fma.rn.f32 	%f180, %f46, %f47, %f179;
	// begin inline asm
	{ cvt.f32.bf16 %f48, %rs8;}

	// end inline asm
	// begin inline asm
	{ cvt.f32.bf16 %f49, %rs9;}

	// end inline asm
	fma.rn.f32 	%f181, %f48, %f49, %f180;
	mov.b32 	%r77, %f172;
	mov.b32 	{%rs10, %rs12}, %r77;
	// begin inline asm
	{ cvt.f32.bf16 %f50, %rs10;}

	// end inline asm
	mov.b32 	%r78, %f176;
	mov.b32 	{%rs11, %rs13}, %r78;
	// begin inline asm
	{ cvt.f32.bf16 %f51, %rs11;}

	// end inline asm
	fma.rn.f32 	%f182, %f50, %f51, %f181;
	// begin inline asm
	{ cvt.f32.bf16 %f52, %rs12;}

	// end inline asm
	// begin inline asm
	{ cvt.f32.bf16 %f53, %rs13;}

	// end inline asm
	fma.rn.f32 	%f183, %f52, %f53, %f182;
	mov.b32 	%r79, %f173;
	mov.b32 	{%rs14, %rs16}, %r79;
	// begin inline asm
	{ cvt.f32.bf16 %f54, %rs14;}

	// end inline asm
	mov.b32 	%r80, %f177;
	mov.b32 	{%rs15, %rs17}, %r80;
	// begin inline asm
	{ cvt.f32.bf16 %f55, %rs15;}

	// end inline asm
	fma.rn.f32 	%f184, %f54, %f55, %f183;
	// begin inline asm
	{ cvt.f32.bf16 %f56, %rs16;}

	// end inline asm
	// begin inline asm
	{ cvt.f32.bf16 %f57, %rs17;}

	// end inline asm
	fma.rn.f32 	%f185, %f56, %f57, %f184;
	ld.global.nc.v4.f32 	{%f186, %f187, %f188, %f189}, [%rd15+16];
	ld.global.nc.v4.f32 	{%f190, %f191, %f192, %f193}, [%rd17+16];
	mov.b32 	%r81, %f186;
	mov.b32 	{%rs18, %rs20}, %r81;
	// begin inline asm
	{ cvt.f32.bf16 %f58, %rs18;}

	// end inline asm
	mov.b32 	%r82, %f190;
	mov.b32 	{%rs19, %rs21}, %r82;
	// begin inline asm
	{ cvt.f32.bf16 %f59, %rs19;}

	// end inline asm
	fma.rn.f32 	%f194, %f58, %f59, %f185;
	// begin inline asm
	{ cvt.f32.bf16 %f60, %rs20;}

	// end inline asm
	// begin inline asm
	{ cvt.f32.bf16 %f61, %rs21;}

	// end inline asm
	fma.rn.f32 	%f195, %f60, %f61, %f194;
	mov.b32 	%r83, %f187;
	mov.b32 	{%rs22, %rs24}, %r83;
	// begin inline asm
	{ cvt.f32.bf16 %f62, %rs22;}

	// end inline asm
	mov.b32 	%r84, %f191;
	mov.b32 	{%rs23, %rs25}, %r84;
	// begin inline asm
	{ cvt.f32.bf16 %f63, %rs23;}

	// end inline asm
	fma.rn.f32 	%f196, %f62, %f63, %f195;
	// begin inline asm
	{ cvt.f32.bf16 %f64, %rs24;}

	// end inline asm
	// begin inline asm
	{ cvt.f32.bf16 %f65, %rs25;}

	// end inline asm
	fma.rn.f32 	%f197, %f64, %f65, %f196;
	mov.b32 	%r85, %f188;
	mov.b32 	{%rs26, %rs28}, %r85;
	// begin inline asm
	{ cvt.f32.bf16 %f66, %rs26;}

	// end inline asm
	mov.b32 	%r86, %f192;
	mov.b32 	{%rs27, %rs29}, %r86;
	// begin inline asm
	{ cvt.f32.bf16 %f67, %rs27;}

	// end inline asm
	fma.rn.f32 	%f198, %f66, %f67, %f197;
	// begin inline asm
	{ cvt.f32.bf16 %f68, %rs28;}

	// end inline asm
	// begin inline asm
	{ cvt.f32.bf16 %f69, %rs29;}

	// end inline asm
	fma.rn.f32 	%f199, %f68, %f69, %f198;
	mov.b32 	%r87, %f189;
	mov.b32 	{%rs30, %rs32}, %r87;
	// begin inline asm
	{ cvt.f32.bf16 %f70, %rs30;}

	// end inline asm
	mov.b32 	%r88, %f193;
	mov.b32 	{%rs31, %rs33}, %r88;
	// begin inline asm
	{ cvt.f32.bf16 %f71, %rs31;}

	// end inline asm
	fma.rn.f32 	%f200, %f70, %f71, %f199;
	// begin inline asm
	{ cvt.f32.bf16 %f72, %rs32;}

	// end inline asm
	// begin inline asm
	{ cvt.f32.bf16 %f73, %rs33;}

	// end inline asm
	fma.rn.f32 	%f201, %f72, %f73, %f200;
	ld.global.nc.v4.f32 	{%f202, %f203, %f204, %f205}, [%rd15+32];
	ld.global.nc.v4.f32 	{%f206, %f207, %f208, %f209}, [%rd17+32];
	mov.b32 	%r89, %f202;
	mov.b32 	{%rs34, %rs36}, %r89;
	// begin inline asm
	{ cvt.f32.bf16 %f74, %rs34;}

	// end inline asm
	mov.b32 	%r90, %f206;
	mov.b32 	{%rs35, %rs37}, %r90;
	// begin inline asm
	{ cvt.f32.bf16 %f75, %rs35;}

	// end inline asm
	fma.rn.f32 	%f210, %f74, %f75, %f201;
	// begin inline asm
	{ cvt.f32.bf16 %f76, %rs36;}

	// end inline asm
	// begin inline asm
	{ cvt.f32.bf16 %f77, %rs37;}

	// end inline asm
	fma.rn.f32 	%f211, %f76, %f77, %f210;
	mov.b32 	%r91, %f203;
	mov.b32 	{%rs38, %rs40}, %r91;
	// begin inline asm
	{ cvt.f32.bf16 %f78, %rs38;}

	// end inline asm
	mov.b32 	%r92, %f207;
	mov.b32 	{%rs39, %rs41}, %r92;
	// begin inline asm
	{ cvt.f32.bf16 %f79, %rs39;}

	// end inline asm
	fma.rn.f32 	%f212, %f78, %f79, %f211;
	// begin inline asm
	{ cvt.f32.bf16 %f80, %rs40;}

	// end inline asm
	// begin inline asm
	{ cvt.f32.bf16 %f81, %rs41;}

	// end inline asm
	fma.rn.f32 	%f213, %f80, %f81, %f212;
	mov.b32 	%r93, %f204;
	mov.b32 	{%rs42, %rs44}, %r93;
	// begin inline asm
	{ cvt.f32.bf16 %f82, %rs42;}

	// end inline asm
	mov.b32 	%r94, %f208;
	mov.b32 	{%rs43, %rs45}, %r94;
	// begin inline asm
	{ cvt.f32.bf16 %f83, %rs43;}

	// end inline asm
	fma.rn.f32 	%f214, %f82, %f83, %f213;
	// begin inline asm
	{ cvt.f32.bf16 %f84, %rs44;}

	// end inline asm
	// begin inline asm
	{ cvt.f32.bf16 %f85, %rs45;}

	// end inline asm
	fma.rn.f32 	%f215, %f84, %f85, %f214;
	mov.b32 	%r95, %f205;
	mov.b32 	{%rs46, %rs48}, %r95;
	// begin inline asm
	{ cvt.f32.bf16 %f86, %rs46;}

	// end inline asm
	mov.b32 	%r96, %f209;
	mov.b32 	{%rs47, %rs49}, %r96;
	// begin inline asm
	{ cvt.f32.bf16 %f87, %rs47;}

	// end inline asm
	fma.rn.f32 	%f216, %f86, %f87, %f215;
	// begin inline asm
	{ cvt.f32.bf16 %f88, %rs48;}

	// end inline asm
	// begin inline asm
	{ cvt.f32.bf16 %f89, %rs49;}

	// end inline asm
	fma.rn.f32 	%f217, %f88, %f89, %f216;
	ld.global.nc.v4.f32 	{%f218, %f219, %f220, %f221}, [%rd15+48];
	ld.global.nc.v4.f32 	{%f222, %f223, %f224, %f225}, [%rd17+48];
	mov.b32 	%r97, %f218;
	mov.b32 	{%rs50, %rs52}, %r97;
	// begin inline asm
	{ cvt.f32.bf16 %f90, %rs50;}

	// end inline asm
	mov.b32 	%r98, %f222;
	mov.b32 	{%rs51, %rs53}, %r98;
	// begin inline asm
	{ cvt.f32.bf16 %f91, %rs51;}

	// end inline asm
	fma.rn.f32 	%f226, %f90, %f91, %f217;
	// begin inline asm
	{ cvt.f32.bf16 %f92, %rs52;}

	// end inline asm
	// begin inline asm
	{ cvt.f32.bf16 %f93, %rs53;}

	// end inline asm
	fma.rn.f32 	%f227, %f92, %f93, %f226;
	mov.b32 	%r99, %f219;
	mov.b32 	{%rs54, %rs56}, %r99;
	// begin inline asm
	{ cvt.f32.bf16 %f94, %rs54;}

	// end inline asm
	mov.b32 	%r100, %f223;
	mov.b32 	{%rs55, %rs57}, %r100;
	// begin inline asm
	{ cvt.f32.bf16 %f95, %rs55;}

	// end inline asm
	fma.rn.f32 	%f228, %f94, %f95, %f227;
	// begin inline asm
	{ cvt.f32.bf16 %f96, %rs56;}

	// end inline asm
	// begin inline asm
	{ cvt.f32.bf16 %f97, %rs57;}

	// end inline asm
	fma.rn.f32 	%f229, %f96, %f97, %f228;
	mov.b32 	%r101, %f220;
	mov.b32 	{%rs58, %rs60}, %r101;
	// begin inline asm
	{ cvt.f32.bf16 %f98, %rs58;}

	// end inline asm
	mov.b32 	%r102, %f224;
	mov.b32 	{%rs59, %rs61}, %r102;
	// begin inline asm
	{ cvt.f32.bf16 %f99, %rs59;}

	// end inline asm
	fma.rn.f32 	%f230, %f98, %f99, %f229;
	// begin inline asm
	{ cvt.f32.bf16 %f100, %rs60;}

	// end inline asm
	// begin inline asm
	{ cvt.f32.bf16 %f101, %rs61;}

	// end inline asm
	fma.rn.f32 	%f231, %f100, %f101, %f230;
	mov.b32 	%r103, %f221;
	mov.b32 	{%rs62, %rs64}, %r103;
	// begin inline asm
	{ cvt.f32.bf16 %f102, %rs62;}

	// end inline asm
	mov.b32 	%r104, %f225;
	mov.b32 	{%rs63, %rs65}, %r104;
	// begin inline asm
	{ cvt.f32.bf16 %f103, %rs63;}

	// end inline asm
	fma.rn.f32 	%f232, %f102, %f103, %f231;
	// begin inline asm
	{ cvt.f32.bf16 %f104, %rs64;}

	// end inline asm
	// begin inline asm
	{ cvt.f32.bf16 %f105, %rs65;}

	// end inline asm
	fma.rn.f32 	%f233, %f104, %f105, %f232;
	ld.global.nc.v4.f32 	{%f234, %f235, %f236, %f237}, [%rd15+64];
	ld.global.nc.v4.f32 	{%f238, %f239, %f240, %f241}, [%rd17+64];
	mov.b32 	%r105, %f234;
	mov.b32 	{%rs66, %rs68}, %r105;
	// begin inline asm
	{ cvt.f32.bf16 %f106, %rs66;}

	// end inline asm
	mov.b32 	%r106, %f238;
	mov.b32 	{%rs67, %rs69}, %r106;
	// begin inline asm
	{ cvt.f32.bf16 %f107, %rs67;}

	// end inline asm
	fma.rn.f32 	%f242, %f106, %f107, %f233;
	// begin inline asm
	{ cvt.f32.bf16 %f108, %rs68;}

	// end inline asm
	// begin inline asm
	{ cvt.f32.bf16 %f109, %rs69;}

	// end inline asm
	fma.rn.f32 	%f243, %f108, %f109, %f242;
	mov.b32 	%r107, %f235;
	mov.b32 	{%rs70, %rs72}, %r107;
	// begin inline asm
	{ cvt.f32.bf16 %f110, %rs70;}

	// end inline asm
	mov.b32 	%r108, %f239;
	mov.b32 	{%rs71, %rs73}, %r108;
	// begin inline asm
	{ cvt.f32.bf16 %f111, %rs71;}

	// end inline asm
	fma.rn.f32 	%f244, %f110, %f111, %f243;
	// begin inline asm
	{ cvt.f32.bf16 %f112, %rs72;}

	// end inline asm
	// begin inline asm
	{ cvt.f32.bf16 %f113, %rs73;}

	// end inline asm
	fma.rn.f32 	%f245, %f112, %f113, %f244;
	mov.b32 	%r109, %f236;
	mov.b32 	{%rs74, %rs76}, %r109;
	// begin inline asm
	{ cvt.f32.bf16 %f114, %rs74;}

	// end inline asm
	mov.b32 	%r110, %f240;
	mov.b32 	{%rs75, %rs77}, %r110;
	// begin inline asm
	{ cvt.f32.bf16 %f115, %rs75;}

	// end inline asm
	fma.rn.f32 	%f246, %f114, %f115, %f245;
	// begin inline asm
	{ cvt.f32.bf16 %f116, %rs76;}

	// end inline asm
	// begin inline asm
	{ cvt.f32.bf16 %f117, %rs77;}

	// end inline asm
	fma.rn.f32 	%f247, %f116, %f117, %f246;
	mov.b32 	%r111, %f237;
	mov.b32 	{%rs78, %rs80}, %r111;
	// begin inline asm
	{ cvt.f32.bf16 %f118, %rs78;}

	// end inline asm
	mov.b32 	%r112, %f241;
	mov.b32 	{%rs79, %rs81}, %r112;
	// begin inline asm
	{ cvt.f32.bf16 %f119, %rs79;}

	// end inline asm
	fma.rn.f32 	%f248, %f118, %f119, %f247;
	// begin inline asm
	{ cvt.f32.bf16 %f120, %rs80;}

	// end inline asm
	// begin inline asm
	{ cvt.f32.bf16 %f121, %rs81;}

	// end inline asm
	fma.rn.f32 	%f249, %f120, %f121, %f248;
	ld.global.nc.v4.f32 	{%f250, %f251, %f252, %f253}, [%rd15+80];
	ld.global.nc.v4.f32 	{%f254, %f255, %f256, %f257}, [%rd17+80];
	mov.b32 	%r113, %f250;
	mov.b32 	{%rs82, %rs84}, %r113;
	// begin inline asm
	{ cvt.f32.bf16 %f122, %rs82;}

	// end inline asm
	mov.b32 	%r114, %f254;
	mov.b32 	{%rs83, %rs85}, %r114;
	// begin inline asm
	{ cvt.f32.bf16 %f123, %rs83;}

	// end inline asm
	fma.rn.f32 	%f258, %f122, %f123, %f249;
	// begin inline asm
	{ cvt.f32.bf16 %f124, %rs84;}

	// end inline asm
	// begin inline asm
	{ cvt.f32.bf16 %f125, %rs85;}

	// end inline asm
	fma.rn.f32 	%f259, %f124, %f125, %f258;
	mov.b32 	%r115, %f251;
	mov.b32 	{%rs86, %rs88}, %r115;
	// begin inline asm
	{ cvt.f32.bf16 %f126, %rs86;}

	// end inline asm
	mov.b32 	%r116, %f255;
	mov.b32 	{%rs87, %rs89}, %r116;
	// begin inline asm
	{ cvt.f32.bf16 %f127, %rs87;}

	// end inline asm
	fma.rn.f32 	%f260, %f126, %f127, %f259;
	// begin inline asm
	{ cvt.f32.bf16 %f128, %rs88;}

	// end inline asm
	// begin inline asm
	{ cvt.f32.bf16 %f129, %rs89;}

	// end inline asm
	fma.rn.f32 	%f261, %f128, %f129, %f260;
	mov.b32 	%r117, %f252;
	mov.b32 	{%rs90, %rs92}, %r117;
	// begin inline asm
	{ cvt.f32.bf16 %f130, %rs90;}

	// end inline asm
	mov.b32 	%r118, %f256;
	mov.b32 	{%rs91, %rs93}, %r118;
	// begin inline asm
	{ cvt.f32.bf16 %f131, %rs91;}

	// end inline asm
	fma.rn.f32 	%f262, %f130, %f131, %f261;
	// begin inline asm
	{ cvt.f32.bf16 %f132, %rs92;}

	// end inline asm
	// begin inline asm
	{ cvt.f32.bf16 %f133, %rs93;}

	// end inline asm
	fma.rn.f32 	%f263, %f132, %f133, %f262;
	mov.b32 	%r119, %f253;
	mov.b32 	{%rs94, %rs96}, %r119;
	// begin inline asm
	{ cvt.f32.bf16 %f134, %rs94;}

	// end inline asm
	mov.b32 	%r120, %f257;
	mov.b32 	{%rs95, %rs97}, %r120;
	// begin inline asm
	{ cvt.f32.bf16 %f135, %rs95;}

	// end inline asm
	fma.rn.f32 	%f264, %f134, %f135, %f263;
	// begin inline asm
	{ cvt.f32.bf16 %f136, %rs96;}

	// end inline asm
	// begin inline asm
	{ cvt.f32.bf16 %f137, %rs97;}

	// end inline asm
	fma.rn.f32 	%f265, %f136, %f137, %f264;
	ld.global.nc.v4.f32 	{%f266, %f267, %f268, %f269}, [%rd15+96];
	ld.global.nc.v4.f32 	{%f270, %f271, %f272, %f273}, [%rd17+96];
	mov.b32 	%r121, %f266;
	mov.b32 	{%rs98, %rs100}, %r121;
	// begin inline asm
	{ cvt.f32.bf16 %f138, %rs98;}

	// end inline asm
	mov.b32 	%r122, %f270;
	mov.b32 	{%rs99, %rs101}, %r122;
	// begin inline asm
	{ cvt.f32.bf16 %f139, %rs99;}

	// end inline asm
	fma.rn.f32 	%f274, %f138, %f139, %f265;
	// begin inline asm
	{ cvt.f32.bf16 %f140, %rs100;}

	// end inline asm
	// begin inline asm
	{ cvt.f32.bf16 %f141, %rs101;}

	// end inline asm
	fma.rn.f32 	%f275, %f140, %f141, %f274;
	mov.b32 	%r123, %f267;
	mov.b32 	{%rs102, %rs104}, %r123;
	// begin inline asm
	{ cvt.f32.bf16 %f142, %rs102;}

	// end inline asm
	mov.b32 	%r124, %f271;
	mov.b32 	{%rs103, %rs105}, %r124;
	// begin inline asm
	{ cvt.f32.bf16 %f143, %rs103;}

	// end inline asm
	fma.rn.f32 	%f276, %f142, %f143, %f275;
	// begin inline asm
	{ cvt.f32.bf16 %f144, %rs104;}

	// end inline asm
	// begin inline asm
	{ cvt.f32.bf16 %f145, %rs105;}

	// end inline asm
	fma.rn.f32 	%f277, %f144, %f145, %f276;
	mov.b32 	%r125, %f268;
	mov.b32 	{%rs106, %rs108}, %r125;
	// begin inline asm
	{ cvt.f32.bf16 %f146, %rs106;}

	// end inline asm
	mov.b32 	%r126, %f272;
	mov.b32 	{%rs107, %rs109}, %r126;
	// begin inline asm
	{ cvt.f32.bf16 %f147, %rs107;}

	// end inline asm
	fma.rn.f32 	%f278, %f146, %f147, %f277;
	// begin inline asm
	{ cvt.f32.bf16 %f148, %rs108;}

	// end inline asm
	// begin inline asm
	{ cvt.f32.bf16 %f149, %rs109;}

	// end inline asm
	fma.rn.f32 	%f279, %f148, %f149, %f278;
	mov.b32 	%r127, %f269;
	mov.b32 	{%rs110, %rs112}, %r127;
	// begin inline asm
	{ cvt.f32.bf16 %f150, %rs110;}

	// end inline asm
	mov.b32 	%r128, %f273;
	mov.b32 	{%rs111, %rs113}, %r128;
	// begin inline asm
	{ cvt.f32.bf16 %f151, %rs111;}

	// end inline asm
	fma.rn.f32 	%f280, %f150, %f151, %f279;
	// begin inline asm
	{ cvt.f32.bf16 %f152, %rs112;}

	// end inline asm
	// begin inline asm
	{ cvt.f32.bf16 %f153, %rs113;}

	// end inline asm
	fma.rn.f32 	%f281, %f152, %f153, %f280;
	ld.global.nc.v4.f32 	{%f282, %f283, %f284, %f285}, [%rd15+112];
	ld.global.nc.v4.f32 	{%f286, %f287, %f288, %f289}, [%rd17+112];
	mov.b32 	%r129, %f282;
	mov.b32 	{%rs114, %rs116}, %r129;
	// begin inline asm
	{ cvt.f32.bf16 %f154, %rs114;}

	// end inline asm
	mov.b32 	%r130, %f286;
	mov.b32 	{%rs115, %rs117}, %r130;
	// begin inline asm
	{ cvt.f32.bf16 %f155, %rs115;}

	// end inline asm
	fma.rn.f32 	%f290, %f154, %f155, %f281;
	// begin inline asm
	{ cvt.f32.bf16 %f156, %rs116;}

	// end inline asm
	// begin inline asm
	{ cvt.f32.bf16 %f157, %rs117;}

	// end inline asm
	fma.rn.f32 	%f291, %f156, %f157, %f290;
	mov.b32 	%r131, %f283;
	mov.b32 	{%rs118, %rs120}, %r131;
	// begin inline asm
	{ cvt.f32.bf16 %f158, %rs118;}

	// end inline asm
	mov.b32 	%r132, %f287;
	mov.b32 	{%rs119, %rs121}, %r132;
	// begin inline asm
	{ cvt.f32.bf16 %f159, %rs119;}

	// end inline asm
	fma.rn.f32 	%f292, %f158, %f159, %f291;
	// begin inline asm
	{ cvt.f32.bf16 %f160, %rs120;}

	// end inline asm
	// begin inline asm
	{ cvt.f32.bf16 %f161, %rs121;}

	// end inline asm
	fma.rn.f32 	%f293, %f160, %f161, %f292;
	mov.b32 	%r133, %f284;
	mov.b32 	{%rs122, %rs124}, %r133;
	// begin inline asm
	{ cvt.f32.bf16 %f162, %rs122;}

	// end inline asm
	mov.b32 	%r134, %f288;
	mov.b32 	{%rs123, %rs125}, %r134;
	// begin inline asm
	{ cvt.f32.bf16 %f163, %rs123;}

	// end inline asm
	fma.rn.f32 	%f294, %f162, %f163, %f293;
	// begin inline asm
	{ cvt.f32.bf16 %f164, %rs124;}

	// end inline asm
	// begin inline asm
	{ cvt.f32.bf16 %f165, %rs125;}

	// end inline asm
	fma.rn.f32 	%f295, %f164, %f165, %f294;
	mov.b32 	%r135, %f285;
	mov.b32 	{%rs126, %rs128}, %r135;
	// begin inline asm
	{ cvt.f32.bf16 %f166, %rs126;}

	// end inline asm
	mov.b32 	%r136, %f289;
	mov.b32 	{%rs127, %rs129}, %r136;
	// begin inline asm
	{ cvt.f32.bf16 %f167, %rs127;}

	// end inline asm
	fma.rn.f32 	%f296, %f166, %f167, %f295;
	// begin inline asm
	{ cvt.f32.bf16 %f168, %rs128;}

	// end inline asm
	// begin inline asm
	{ cvt.f32.bf16 %f169, %rs129;}

	// end inline asm
	fma.rn.f32 	%f601, %f168, %f169, %f296;
	add.s32 	%r278, %r278, 64;
	add.s32 	%r277, %r277, 8;
	add.s32 	%r137, %r53, -1;
	shr.u32 	%r138, %r137, 3;
	add.s32 	%r139, %r138, 1;
	and.b32  	%r140, %r139, 1073741816;
	setp.ne.s32 	%p6, %r277, %r140;
	@%p6 bra 	$L__BB1_6;
$L__BB1_7:
	setp.eq.s32 	%p7, %r6, 0;
	@%p7 bra 	$L__BB1_15;
	setp.eq.s32 	%p8, %r6, 1;
	add.s32 	%r141, %r278, %r2;
	mul.wide.u32 	%rd18, %r141, 2;
	add.s64 	%rd19, %rd2, %rd18;
	ld.global.nc.v4.f32 	{%f313, %f314, %f315, %f316}, [%rd19];
	add.s32 	%r142, %r8, %r278;
	mul.wide.s32 	%rd20, %r142, 2;
	add.s64 	%rd5, %rd1, %rd20;
	ld.global.nc.v4.f32 	{%f317, %f318, %f319, %f320}, [%rd5];
	mov.b32 	%r143, %f313;
	mov.b32 	{%rs130, %rs132}, %r143;
	// begin inline asm
	{ cvt.f32.bf16 %f297, %rs130;}

	// end inline asm
	mov.b32 	%r144, %f317;
	mov.b32 	{%rs131, %rs133}, %r144;
	// begin inline asm
	{ cvt.f32.bf16 %f298, %rs131;}

	// end inline asm
	fma.rn.f32 	%f321, %f297, %f298, %f601;
	// begin inline asm
	{ cvt.f32.bf16 %f299, %rs132;}

	// end inline asm
	// begin inline asm
	{ cvt.f32.bf16 %f300, %rs133;}

	// end inline asm
	fma.rn.f32 	%f322, %f299, %f300, %f321;
	mov.b32 	%r145, %f314;
	mov.b32 	{%rs134, %rs136}, %r145;
	// begin inline asm
	{ cvt.f32.bf16 %f301, %rs134;}

	// end inline asm
	mov.b32 	%r146, %f318;
	mov.b32 	{%rs135, %rs137}, %r146;
	// begin inline asm
	{ cvt.f32.bf16 %f302, %rs135;}

	// end inline asm
	fma.rn.f32 	%f323, %f301, %f302, %f322;
	// begin inline asm
	{ cvt.f32.bf16 %f303, %rs136;}

	// end inline asm
	// begin inline asm
	{ cvt.f32.bf16 %f304, %rs137;}

	// end inline asm
	fma.rn.f32 	%f324, %f303, %f304, %f323;
	mov.b32 	%r147, %f315;
	mov.b32 	{%rs138, %rs140}, %r147;
	// begin inline asm
	{ cvt.f32.bf16 %f305, %rs138;}

	// end inline asm
	mov.b32 	%r148, %f319;
	mov.b32 	{%rs139, %rs141}, %r148;
	// begin inline asm
	{ cvt.f32.bf16 %f306, %rs139;}

	// end inline asm
	fma.rn.f32 	%f325, %f305, %f306, %f324;
	// begin inline asm
	{ cvt.f32.bf16 %f307, %rs140;}

	// end inline asm
	// begin inline asm
	{ cvt.f32.bf16 %f308, %rs141;}

	// end inline asm
	fma.rn.f32 	%f326, %f307, %f308, %f325;
	mov.b32 	%r149, %f316;
	mov.b32 	{%rs142, %rs144}, %r149;
	// begin inline asm
	{ cvt.f32.bf16 %f309, %rs142;}

	// end inline asm
	mov.b32 	%r150, %f320;
	mov.b32 	{%rs143, %rs145}, %r150;
	// begin inline asm
	{ cvt.f32.bf16 %f310, %rs143;}

	// end inline asm
	fma.rn.f32 	%f327, %f309, %f310, %f326;
	// begin inline asm
	{ cvt.f32.bf16 %f311, %rs144;}

	// end inline asm
	// begin inline asm
	{ cvt.f32.bf16 %f312, %rs145;}

	// end inline asm
	fma.rn.f32 	%f601, %f311, %f312, %f327;
	@%p8 bra 	$L__BB1_15;
	setp.eq.s32 	%p9, %r6, 2;
	cvt.u64.u32 	%rd22, %r278;
	add.s64 	%rd23, %rd22, %rd21;
	shl.b64 	%rd24, %rd23, 1;
	add.s64 	%rd6, %rd2, %rd24;
	ld.global.nc.v4.f32 	{%f344, %f345, %f346, %f347}, [%rd6+16];
	ld.global.nc.v4.f32 	{%f348, %f349, %f350, %f351}, [%rd5+16];
	mov.b32 	%r151, %f344;
	mov.b32 	{%rs146, %rs148}, %r151;
	// begin inline asm
	{ cvt.f32.bf16 %f328, %rs146;}

	// end inline asm
	mov.b32 	%r152, %f348;
	mov.b32 	{%rs147, %rs149}, %r152;
	// begin inline asm
	{ cvt.f32.bf16 %f329, %rs147;}

	// end inline asm
	fma.rn.f32 	%f352, %f328, %f329, %f601;
	// begin inline asm
	{ cvt.f32.bf16 %f330, %rs148;}

	// end inline asm
	// begin inline asm
	{ cvt.f32.bf16 %f331, %rs149;}

	// end inline asm
	fma.rn.f32 	%f353, %f330, %f331, %f352;
	mov.b32 	%r153, %f345;
	mov.b32 	{%rs150, %rs152}, %r153;
	// begin inline asm
	{ cvt.f32.bf16 %f332, %rs150;}

	// end inline asm
	mov.b32 	%r154, %f349;
	mov.b32 	{%rs151, %rs153}, %r154;
	// begin inline asm
	{ cvt.f32.bf16 %f333, %rs151;}

	// end inline asm
	fma.rn.f32 	%f354, %f332, %f333, %f353;
	// begin inline asm
	{ cvt.f32.bf16 %f334, %rs152;}

	// end inline asm
	// begin inline asm
	{ cvt.f32.bf16 %f335, %rs153;}

	// end inline asm
	fma.rn.f32 	%f355, %f334, %f335, %f354;
	mov.b32 	%r155, %f346;
	mov.b32 	{%rs154, %rs156}, %r155;
	// begin inline asm
	{ cvt.f32.bf16 %f336, %rs154;}

	// end inline asm
	mov.b32 	%r156, %f350;
	mov.b32 	{%rs155, %rs157}, %r156;
	// begin inline asm
	{ cvt.f32.bf16 %f337, %rs155;}

	// end inline asm
	fma.rn.f32 	%f356, %f336, %f337, %f355;
	// begin inline asm
	{ cvt.f32.bf16 %f338, %rs156;}

	// end inline asm
	// begin inline asm
	{ cvt.f32.bf16 %f339, %rs157;}

	// end inline asm
	fma.rn.f32 	%f357, %f338, %f339, %f356;
	mov.b32 	%r157, %f347;
	mov.b32 	{%rs158, %rs160}, %r157;
	// begin inline asm
	{ cvt.f32.bf16 %f340, %rs158;}

	// end inline asm
	mov.b32 	%r158, %f351;
	mov.b32 	{%rs159, %rs161}, %r158;
	// begin inline asm
	{ cvt.f32.bf16 %f341, %rs159;}

	// end inline asm
	fma.rn.f32 	%f358, %f340, %f341, %f357;
	// begin inline asm
	{ cvt.f32.bf16 %f342, %rs160;}

	// end inline asm
	// begin inline asm
	{ cvt.f32.bf16 %f343, %rs161;}

	// end inline asm
	fma.rn.f32 	%f601, %f342, %f343, %f358;
	@%p9 bra 	$L__BB1_15;
	setp.eq.s32 	%p10, %r6, 3;
	ld.global.nc.v4.f32 	{%f375, %f376, %f377, %f378}, [%rd6+32];
	ld.global.nc.v4.f32 	{%f379, %f380, %f381, %f382}, [%rd5+32];
	mov.b32 	%r159, %f375;
	mov.b32 	{%rs162, %rs164}, %r159;
	// begin inline asm
	{ cvt.f32.bf16 %f359, %rs162;}

	// end inline asm
	mov.b32 	%r160, %f379;
	mov.b32 	{%rs163, %rs165}, %r160;
	// begin inline asm
	{ cvt.f32.bf16 %f360, %rs163;}

	// end inline asm
	fma.rn.f32 	%f383, %f359, %f360, %f601;
	// begin inline asm
	{ cvt.f32.bf16 %f361, %rs164;}

	// end inline asm
	// begin inline asm
	{ cvt.f32.bf16 %f362, %rs165;}

	// end inline asm
	fma.rn.f32 	%f384, %f361, %f362, %f383;
	mov.b32 	%r161, %f376;
	mov.b32 	{%rs166, %rs168}, %r161;
	// begin inline asm
	{ cvt.f32.bf16 %f363, %rs166;}

	// end inline asm
	mov.b32 	%r162, %f380;
	mov.b32 	{%rs167, %rs169}, %r162;
	// begin inline asm
	{ cvt.f32.bf16 %f364, %rs167;}

	// end inline asm
	fma.rn.f32 	%f385, %f363, %f364, %f384;
	// begin inline asm
	{ cvt.f32.bf16 %f365, %rs168;}

	// end inline asm
	// begin inline asm
	{ cvt.f32.bf16 %f366, %rs169;}

	// end inline asm
	fma.rn.f32 	%f386, %f365, %f366, %f385;
	mov.b32 	%r163, %f377;
	mov.b32 	{%rs170, %rs172}, %r163;
	// begin inline asm
	{ cvt.f32.bf16 %f367, %rs170;}

	// end inline asm
	mov.b32 	%r164, %f381;
	mov.b32 	{%rs171, %rs173}, %r164;
	// begin inline asm
	{ cvt.f32.bf16 %f368, %rs171;}

	// end inline asm
	fma.rn.f32 	%f387, %f367, %f368, %f386;
	// begin inline asm
	{ cvt.f32.bf16 %f369, %rs172;}

	// end inline asm
	// begin inline asm
	{ cvt.f32.bf16 %f370, %rs173;}

	// end inline asm
	fma.rn.f32 	%f388, %f369, %f370, %f387;
	mov.b32 	%r165, %f378;
	mov.b32 	{%rs174, %rs176}, %r165;
	// begin inline asm
	{ cvt.f32.bf16 %f371, %rs174;}

	// end inline asm
	mov.b32 	%r166, %f382;
	mov.b32 	{%rs175, %rs177}, %r166;
	// begin inline asm
	{ cvt.f32.bf16 %f372, %rs175;}

	// end inline asm
	fma.rn.f32 	%f389, %f371, %f372, %f388;
	// begin inline asm
	{ cvt.f32.bf16 %f373, %rs176;}

	// end inline asm
	// begin inline asm
	{ cvt.f32.bf16 %f374, %rs177;}

	// end inline asm
	fma.rn.f32 	%f601, %f373, %f374, %f389;
	@%p10 bra 	$L__BB1_15;
	setp.eq.s32 	%p11, %r6, 4;
	ld.global.nc.v4.f32 	{%f406, %f407, %f408, %f409}, [%rd6+48];
	ld.global.nc.v4.f32 	{%f410, %f411, %f412, %f413}, [%rd5+48];
	mov.b32 	%r167, %f406;
	mov.b32 	{%rs178, %rs180}, %r167;
	// begin inline asm
	{ cvt.f32.bf16 %f390, %rs178;}

	// end inline asm
	mov.b32 	%r168, %f410;
	mov.b32 	{%rs179, %rs181}, %r168;
	// begin inline asm
	{ cvt.f32.bf16 %f391, %rs179;}

	// end inline asm
	fma.rn.f32 	%f414, %f390, %f391, %f601;
	// begin inline asm
	{ cvt.f32.bf16 %f392, %rs180;}

	// end inline asm
	// begin inline asm
	{ cvt.f32.bf16 %f393, %rs181;}

	// end inline asm
	fma.rn.f32 	%f415, %f392, %f393, %f414;
	mov.b32 	%r169, %f407;
	mov.b32 	{%rs182, %rs184}, %r169;
	// begin inline asm
	{ cvt.f32.bf16 %f394, %rs182;}

	// end inline asm
	mov.b32 	%r170, %f411;
	mov.b32 	{%rs183, %rs185}, %r170;
	// begin inline asm
	{ cvt.f32.bf16 %f395, %rs183;}

	// end inline asm
	fma.rn.f32 	%f416, %f394, %f395, %f415;
	// begin inline asm
	{ cvt.f32.bf16 %f396, %rs184;}

	// end inline asm
	// begin inline asm
	{ cvt.f32.bf16 %f397, %rs185;}

	// end inline asm
	fma.rn.f32 	%f417, %f396, %f397, %f416;
	mov.b32 	%r171, %f408;
	mov.b32 	{%rs186, %rs188}, %r171;
	// begin inline asm
	{ cvt.f32.bf16 %f398, %rs186;}

	// end inline asm
	mov.b32 	%r172, %f412;
	mov.b32 	{%rs187, %rs189}, %r172;
	// begin inline asm
	{ cvt.f32.bf16 %f399, %rs187;}

	// end inline asm
	fma.rn.f32 	%f418, %f398, %f399, %f417;
	// begin inline asm
	{ cvt.f32.bf16 %f400, %rs188;}

	// end inline asm
	// begin inline asm
	{ cvt.f32.bf16 %f401, %rs189;}

	// end inline asm
	fma.rn.f32 	%f419, %f400, %f401, %f418;
	mov.b32 	%r173, %f409;
	mov.b32 	{%rs190, %rs192}, %r173;
	// begin inline asm
	{ cvt.f32.bf16 %f402, %rs190;}

	// end inline asm
	mov.b32 	%r174, %f413;
	mov.b32 	{%rs191, %rs193}, %r174;
	// begin inline asm
	{ cvt.f32.bf16 %f403, %rs191;}

	// end inline asm
	fma.rn.f32 	%f420, %f402, %f403, %f419;
	// begin inline asm
	{ cvt.f32.bf16 %f404, %rs192;}

	// end inline asm
	// begin inline asm
	{ cvt.f32.bf16 %f405, %rs193;}

	// end inline asm
	fma.rn.f32 	%f601, %f404, %f405, %f420;
	@%p11 bra 	$L__BB1_15;
	setp.eq.s32 	%p12, %r6, 5;
	ld.global.nc.v4.f32 	{%f437, %f438, %f439, %f440}, [%rd6+64];
	ld.global.nc.v4.f32 	{%f441, %f442, %f443, %f444}, [%rd5+64];
	mov.b32 	%r175, %f437;
	mov.b32 	{%rs194, %rs196}, %r175;
	// begin inline asm
	{ cvt.f32.bf16 %f421, %rs194;}

	// end inline asm
	mov.b32 	%r176, %f441;
	mov.b32 	{%rs195, %rs197}, %r176;
	// begin inline asm
	{ cvt.f32.bf16 %f422, %rs195;}

	// end inline asm
	fma.rn.f32 	%f445, %f421, %f422, %f601;
	// begin inline asm
	{ cvt.f32.bf16 %f423, %rs196;}

	// end inline asm
	// begin inline asm
	{ cvt.f32.bf16 %f424, %rs197;}

	// end inline asm
	fma.rn.f32 	%f446, %f423, %f424, %f445;
	mov.b32 	%r177, %f438;
	mov.b32 	{%rs198, %rs200}, %r177;
	// begin inline asm
	{ cvt.f32.bf16 %f425, %rs198;}

	// end inline asm
	mov.b32 	%r178, %f442;
	mov.b32 	{%rs199, %rs201}, %r178;
	// begin inline asm
	{ cvt.f32.bf16 %f426, %rs199;}

	// end inline asm
	fma.rn.f32 	%f447, %f425, %f426, %f446;
	// begin inline asm
	{ cvt.f32.bf16 %f427, %rs200;}

	// end inline asm
	// begin inline asm
	{ cvt.f32.bf16 %f428, %rs201;}

	// end inline asm
	fma.rn.f32 	%f448, %f427, %f428, %f447;
	mov.b32 	%r179, %f439;
	mov.b32 	{%rs202, %rs204}, %r179;
	// begin inline asm
	{ cvt.f32.bf16 %f429, %rs202;}

	// end inline asm
	mov.b32 	%r180, %f443;
	mov.b32 	{%rs203, %rs205}, %r180;
	// begin inline asm
	{ cvt.f32.bf16 %f430, %rs203;}

	// end inline asm
	fma.rn.f32 	%f449, %f429, %f430, %f448;
	// begin inline asm
	{ cvt.f32.bf16 %f431, %rs204;}

	// end inline asm
	// begin inline asm
	{ cvt.f32.bf16 %f432, %rs205;}

	// end inline asm
	fma.rn.f32 	%f450, %f431, %f432, %f449;
	mov.b32 	%r181, %f440;
	mov.b32 	{%rs206, %rs208}, %r181;
	// begin inline asm
	{ cvt.f32.bf16 %f433, %rs206;}

	// end inline asm
	mov.b32 	%r182, %f444;
	mov.b32 	{%rs207, %rs209}, %r182;
	// begin inline asm
	{ cvt.f32.bf16 %f434, %rs207;}

	// end inline asm
	fma.rn.f32 	%f451, %f433, %f434, %f450;
	// begin inline asm
	{ cvt.f32.bf16 %f435, %rs208;}

	// end inline asm
	// begin inline asm
	{ cvt.f32.bf16 %f436, %rs209;}

	// end inline asm
	fma.rn.f32 	%f601, %f435, %f436, %f451;
	@%p12 bra 	$L__BB1_15;
	setp.eq.s32 	%p13, %r6, 6;
	ld.global.nc.v4.f32 	{%f468, %f469, %f470, %f471}, [%rd6+80];
	ld.global.nc.v4.f32 	{%f472, %f473, %f474, %f475}, [%rd5+80];
	mov.b32 	%r183, %f468;
	mov.b32 	{%rs210, %rs212}, %r183;
	// begin inline asm
	{ cvt.f32.bf16 %f452, %rs210;}

	// end inline asm
	mov.b32 	%r184, %f472;
	mov.b32 	{%rs211, %rs213}, %r184;
	// begin inline asm
	{ cvt.f32.bf16 %f453, %rs211;}

	// end inline asm
	fma.rn.f32 	%f476, %f452, %f453, %f601;
	// begin inline asm
	{ cvt.f32.bf16 %f454, %rs212;}

	// end inline asm
	// begin inline asm
	{ cvt.f32.bf16 %f455, %rs213;}

	// end inline asm
	fma.rn.f32 	%f477, %f454, %f455, %f476;
	mov.b32 	%r185, %f469;
	mov.b32 	{%rs214, %rs216}, %r185;
	// begin inline asm
	{ cvt.f32.bf16 %f456, %rs214;}

	// end inline asm
	mov.b32 	%r186, %f473;
	mov.b32 	{%rs215, %rs217}, %r186;
	// begin inline asm
	{ cvt.f32.bf16 %f457, %rs215;}

	// end inline asm
	fma.rn.f32 	%f478, %f456, %f457, %f477;
	// begin inline asm
	{ cvt.f32.bf16 %f458, %rs216;}

	// end inline asm
	// begin inline asm
	{ cvt.f32.bf16 %f459, %rs217;}

	// end inline asm
	fma.rn.f32 	%f479, %f458, %f459, %f478;
	mov.b32 	%r187, %f470;
	mov.b32 	{%rs218, %rs220}, %r187;
	// begin inline asm
	{ cvt.f32.bf16 %f460, %rs218;}

	// end inline asm
	mov.b32 	%r188, %f474;
	mov.b32 	{%rs219, %rs221}, %r188;
	// begin inline asm
	{ cvt.f32.bf16 %f461, %rs219;}

	// end inline asm
	fma.rn.f32 	%f480, %f460, %f461, %f479;
	// begin inline asm
	{ cvt.f32.bf16 %f462, %rs220;}

	// end inline asm
	// begin inline asm
	{ cvt.f32.bf16 %f463, %rs221;}

	// end inline asm
	fma.rn.f32 	%f481, %f462, %f463, %f480;
	mov.b32 	%r189, %f471;
	mov.b32 	{%rs222, %rs224}, %r189;
	// begin inline asm
	{ cvt.f32.bf16 %f464, %rs222;}

	// end inline asm
	mov.b32 	%r190, %f475;
	mov.b32 	{%rs223, %rs225}, %r190;
	// begin inline asm
	{ cvt.f32.bf16 %f465, %rs223;}

	// end inline asm
	fma.rn.f32 	%f482, %f464, %f465, %f481;
	// begin inline asm
	{ cvt.f32.bf16 %f466, %rs224;}

	// end inline asm
	// begin inline asm
	{ cvt.f32.bf16 %f467, %rs225;}

	// end inline asm
	fma.rn.f32 	%f601, %f466, %f467, %f482;
	@%p13 bra 	$L__BB1_15;
	ld.global.nc.v4.f32 	{%f499, %f500, %f501, %f502}, [%rd6+96];
	ld.global.nc.v4.f32 	{%f503, %f504, %f505, %f506}, [%rd5+96];
	mov.b32 	%r191, %f499;
	mov.b32 	{%rs226, %rs228}, %r191;
	// begin inline asm
	{ cvt.f32.bf16 %f483, %rs226;}

	// end inline asm
	mov.b32 	%r192, %f503;
	mov.b32 	{%rs227, %rs229}, %r192;
	// begin inline asm
	{ cvt.f32.bf16 %f484, %rs227;}

	// end inline asm
	fma.rn.f32 	%f507, %f483, %f484, %f601;
	// begin inline asm
	{ cvt.f32.bf16 %f485, %rs228;}

	// end inline asm
	// begin inline asm
	{ cvt.f32.bf16 %f486, %rs229;}

	// end inline asm
	fma.rn.f32 	%f508, %f485, %f486, %f507;
	mov.b32 	%r193, %f500;
	mov.b32 	{%rs230, %rs232}, %r193;
	// begin inline asm
	{ cvt.f32.bf16 %f487, %rs230;}

	// end inline asm
	mov.b32 	%r194, %f504;
	mov.b32 	{%rs231, %rs233}, %r194;
	// begin inline asm
	{ cvt.f32.bf16 %f488, %rs231;}

	// end inline asm
	fma.rn.f32 	%f509, %f487, %f488, %f508;
	// begin inline asm
	{ cvt.f32.bf16 %f489, %rs232;}

	// end inline asm
	// begin inline asm
	{ cvt.f32.bf16 %f490, %rs233;}

	// end inline asm
	fma.rn.f32 	%f510, %f489, %f490, %f509;
	mov.b32 	%r195, %f501;
	mov.b32 	{%rs234, %rs236}, %r195;
	// begin inline asm
	{ cvt.f32.bf16 %f491, %rs234;}

	// end inline asm
	mov.b32 	%r196, %f505;
	mov.b32 	{%rs235, %rs237}, %r196;
	// begin inline asm
	{ cvt.f32.bf16 %f492, %rs235;}

	// end inline asm
	fma.rn.f32 	%f511, %f491, %f492, %f510;
	// begin inline asm
	{ cvt.f32.bf16 %f493, %rs236;}

	// end inline asm
	// begin inline asm
	{ cvt.f32.bf16 %f494, %rs237;}

	// end inline asm
	fma.rn.f32 	%f512, %f493, %f494, %f511;
	mov.b32 	%r197, %f502;
	mov.b32 	{%rs238, %rs240}, %r197;
	// begin inline asm
	{ cvt.f32.bf16 %f495, %rs238;}

	// end inline asm
	mov.b32 	%r198, %f506;
	mov.b32 	{%rs239, %rs241}, %r198;
	// begin inline asm
	{ cvt.f32.bf16 %f496, %rs239;}

	// end inline asm
	fma.rn.f32 	%f513, %f495, %f496, %f512;
	// begin inline asm
	{ cvt.f32.bf16 %f497, %rs240;}

	// end inline asm
	// begin inline asm
	{ cvt.f32.bf16 %f498, %rs241;}

	// end inline asm
	fma.rn.f32 	%f601, %f497, %f498, %f513;
$L__BB1_15:
	ld.param.f32 	%f597, [_Z29attention_fwd_bf16_simple_mmaPK13__nv_bfloat16S1_S1_PS_iiiiif_param_9];
	mul.f32 	%f514, %f597, %f601;
	shl.b32 	%r199, %r275, 2;
	mov.u32 	%r200, s_scores;
	add.s32 	%r201, %r200, %r199;
	st.shared.f32 	[%r201], %f514;
	mov.u32 	%r202, %ntid.x;
	add.s32 	%r275, %r275, %r202;
	setp.lt.s32 	%p14, %r275, %r52;
	@%p14 bra 	$L__BB1_4;
	bra.uni 	$L__BB1_18;
$L__BB1_16:
	ld.param.f32 	%f596, [_Z29attention_fwd_bf16_simple_mmaPK13__nv_bfloat16S1_S1_PS_iiiiif_param_9];
	mul.f32 	%f13, %f596, 0f00000000;
	mov.u32 	%r64, s_scores;
	mov.u32 	%r279, %r284;
$L__BB1_17:
	shl.b32 	%r63, %r279, 2;
	add.s32 	%r65, %r64, %r63;
	st.shared.f32 	[%r65], %f13;
	add.s32 	%r279, %r279, %r5;
	setp.lt.s32 	%p4, %r279, %r52;
	@%p4 bra 	$L__BB1_17;
$L__BB1_18:
	setp.ge.s32 	%p15, %r284, %r52;
	bar.sync 	0;
	mov.f32 	%f603, 0fFF800000;
	@%p15 bra 	$L__BB1_21;
	mov.f32 	%f603, 0fFF800000;
	mov.u32 	%r17, %ntid.x;
	mov.u32 	%r204, s_scores;
	mov.u32 	%r280, %r284;
$L__BB1_20:
	shl.b32 	%r203, %r280, 2;
	add.s32 	%r205, %r204, %r203;
	ld.shared.f32 	%f517, [%r205];
	max.f32 	%f603, %f603, %f517;
	add.s32 	%r280, %r280, %r17;
	setp.lt.s32 	%p16, %r280, %r52;
	@%p16 bra 	$L__BB1_20;
$L__BB1_21:
	shl.b32 	%r206, %r52, 2;
	mov.u32 	%r207, s_scores;
	add.s32 	%r20, %r207, %r206;
	mov.b32 	%r208, %f603;
	shfl.sync.bfly.b32	%r209|%p17, %r208, 16, 31, -1;
	mov.b32 	%f518, %r209;
	max.f32 	%f519, %f603, %f518;
	mov.b32 	%r210, %f519;
	shfl.sync.bfly.b32	%r211|%p18, %r210, 8, 31, -1;
	mov.b32 	%f520, %r211;
	max.f32 	%f521, %f519, %f520;
	mov.b32 	%r212, %f521;
	shfl.sync.bfly.b32	%r213|%p19, %r212, 4, 31, -1;
	mov.b32 	%f522, %r213;
	max.f32 	%f523, %f521, %f522;
	mov.b32 	%r214, %f523;
	shfl.sync.bfly.b32	%r215|%p20, %r214, 2, 31, -1;
	mov.b32 	%f524, %r215;
	max.f32 	%f525, %f523, %f524;
	mov.b32 	%r216, %f525;
	shfl.sync.bfly.b32	%r217|%p21, %r216, 1, 31, -1;
	mov.b32 	%f526, %r217;
	max.f32 	%f17, %f525, %f526;
	and.b32  	%r21, %r284, 31;
	setp.ne.s32 	%p22, %r21, 0;
	shr.u32 	%r218, %r284, 3;
	add.s32 	%r22, %r20, %r218;
	@%p22 bra 	$L__BB1_23;
	st.shared.f32 	[%r22], %f17;
$L__BB1_23:
	bar.sync 	0;
	setp.gt.u32 	%p23, %r284, 31;
	shl.b32 	%r219, %r284, 2;
	add.s32 	%r23, %r20, %r219;
	@%p23 bra 	$L__BB1_28;
	mov.u32 	%r220, %ntid.x;
	add.s32 	%r221, %r220, 31;
	shr.u32 	%r222, %r221, 5;
	setp.ge.u32 	%p24, %r284, %r222;
	mov.f32 	%f604, 0fFF800000;
	@%p24 bra 	$L__BB1_26;
	ld.shared.f32 	%f604, [%r23];
$L__BB1_26:
	mov.b32 	%r223, %f604;
	shfl.sync.bfly.b32	%r224|%p25, %r223, 16, 31, -1;
	mov.b32 	%f528, %r224;
	max.f32 	%f529, %f604, %f528;
	mov.b32 	%r225, %f529;
	shfl.sync.bfly.b32	%r226|%p26, %r225, 8, 31, -1;
	mov.b32 	%f530, %r226;
	max.f32 	%f531, %f529, %f530;
	mov.b32 	%r227, %f531;
	shfl.sync.bfly.b32	%r228|%p27, %r227, 4, 31, -1;
	mov.b32 	%f532, %r228;
	max.f32 	%f533, %f531, %f532;
	mov.b32 	%r229, %f533;
	shfl.sync.bfly.b32	%r230|%p28, %r229, 2, 31, -1;
	mov.b32 	%f534, %r230;
	max.f32 	%f535, %f533, %f534;
	mov.b32 	%r231, %f535;
	shfl.sync.bfly.b32	%r232|%p29, %r231, 1, 31, -1;
	mov.b32 	%f536, %r232;
	max.f32 	%f20, %f535, %f536;
	setp.ne.s32 	%p30, %r284, 0;
	@%p30 bra 	$L__BB1_28;
	st.shared.f32 	[%r20], %f20;
$L__BB1_28:
	setp.ge.s32 	%p31, %r284, %r52;
	bar.sync 	0;
	mov.f32 	%f606, 0f00000000;
	@%p31 bra 	$L__BB1_31;
	ld.shared.f32 	%f21, [%r20];
	mov.f32 	%f606, 0f00000000;
	mov.u32 	%r24, %ntid.x;
	mov.u32 	%r234, s_scores;
	mov.u32 	%r281, %r284;
$L__BB1_30:
	shl.b32 	%r233, %r281, 2;
	add.s32 	%r235, %r234, %r233;
	ld.shared.f32 	%f539, [%r235];
	sub.f32 	%f540, %f539, %f21;
	fma.rn.f32 	%f541, %f540, 0f3BBB989D, 0f3F000000;
	cvt.sat.f32.f32 	%f542, %f541;
	mov.f32 	%f543, 0f4B400001;
	mov.f32 	%f544, 0f437C0000;
	fma.rm.f32 	%f545, %f542, %f544, %f543;
	add.f32 	%f546, %f545, 0fCB40007F;
	neg.f32 	%f547, %f546;
	fma.rn.f32 	%f548, %f540, 0f3FB8AA3B, %f547;
	fma.rn.f32 	%f549, %f540, 0f32A57060, %f548;
	mov.b32 	%r236, %f545;
	shl.b32 	%r237, %r236, 23;
	mov.b32 	%f550, %r237;
	ex2.approx.ftz.f32 	%f551, %f549;
	mul.f32 	%f552, %f551, %f550;
	st.shared.f32 	[%r235], %f552;
	add.f32 	%f606, %f606, %f552;
	add.s32 	%r281, %r281, %r24;
	setp.lt.s32 	%p32, %r281, %r52;
	@%p32 bra 	$L__BB1_30;
$L__BB1_31:
	setp.ne.s32 	%p33, %r21, 0;
	mov.b32 	%r238, %f606;
	shfl.sync.bfly.b32	%r239|%p34, %r238, 16, 31, -1;
	mov.b32 	%f553, %r239;
	add.f32 	%f554, %f606, %f553;
	mov.b32 	%r240, %f554;
	shfl.sync.bfly.b32	%r241|%p35, %r240, 8, 31, -1;
	mov.b32 	%f555, %r241;
	add.f32 	%f556, %f554, %f555;
	mov.b32 	%r242, %f556;
	shfl.sync.bfly.b32	%r243|%p36, %r242, 4, 31, -1;
	mov.b32 	%f557, %r243;
	add.f32 	%f558, %f556, %f557;
	mov.b32 	%r244, %f558;
	shfl.sync.bfly.b32	%r245|%p37, %r244, 2, 31, -1;
	mov.b32 	%f559, %r245;
	add.f32 	%f560, %f558, %f559;
	mov.b32 	%r246, %f560;
	shfl.sync.bfly.b32	%r247|%p38, %r246, 1, 31, -1;
	mov.b32 	%f561, %r247;
	add.f32 	%f25, %f560, %f561;
	@%p33 bra 	$L__BB1_33;
	st.shared.f32 	[%r22], %f25;
$L__BB1_33:
	setp.gt.u32 	%p39, %r284, 31;
	bar.sync 	0;
	@%p39 bra 	$L__BB1_38;
	mov.u32 	%r248, %ntid.x;
	add.s32 	%r249, %r248, 31;
	shr.u32 	%r250, %r249, 5;
	setp.ge.u32 	%p40, %r284, %r250;
	mov.f32 	%f607, 0f00000000;
	@%p40 bra 	$L__BB1_36;
	ld.shared.f32 	%f607, [%r23];
$L__BB1_36:
	mov.b32 	%r251, %f607;
	shfl.sync.bfly.b32	%r252|%p41, %r251, 16, 31, -1;
	mov.b32 	%f563, %r252;
	add.f32 	%f564, %f607, %f563;
	mov.b32 	%r253, %f564;
	shfl.sync.bfly.b32	%r254|%p42, %r253, 8, 31, -1;
	mov.b32 	%f565, %r254;
	add.f32 	%f566, %f564, %f565;
	mov.b32 	%r255, %f566;
	shfl.sync.bfly.b32	%r256|%p43, %r255, 4, 31, -1;
	mov.b32 	%f567, %r256;
	add.f32 	%f568, %f566, %f567;
	mov.b32 	%r257, %f568;
	shfl.sync.bfly.b32	%r258|%p44, %r257, 2, 31, -1;
	mov.b32 	%f569, %r258;
	add.f32 	%f570, %f568, %f569;
	mov.b32 	%r259, %f570;
	shfl.sync.bfly.b32	%r260|%p45, %r259, 1, 31, -1;
	mov.b32 	%f571, %r260;
	add.f32 	%f28, %f570, %f571;
	setp.ne.s32 	%p46, %r284, 0;
	@%p46 bra 	$L__BB1_38;
	st.shared.f32 	[%r20], %f28;
$L__BB1_38:
	setp.ge.s32 	%p47, %r284, %r52;
	bar.sync 	0;
	ld.shared.f32 	%f29, [%r20];
	@%p47 bra 	$L__BB1_43;
	setp.neu.f32 	%p48, %f29, 0f00000000;
	mov.u32 	%r27, %ntid.x;
	mov.u32 	%r283, %r284;
	@%p48 bra 	$L__BB1_40;
	bra.uni 	$L__BB1_42;
$L__BB1_40:
	mov.u32 	%r266, s_scores;
	mov.u32 	%r282, %r284;
$L__BB1_41:
	shl.b32 	%r265, %r282, 2;
	add.s32 	%r267, %r266, %r265;
	ld.shared.f32 	%f572, [%r267];
	div.rn.f32 	%f573, %f572, %f29;
	st.shared.f32 	[%r267], %f573;
	add.s32 	%r282, %r282, %r27;
	setp.lt.s32 	%p50, %r282, %r52;
	@%p50 bra 	$L__BB1_41;
	bra.uni 	$L__BB1_43;
$L__BB1_42:
	shl.b32 	%r261, %r283, 2;
	mov.u32 	%r262, s_scores;
	add.s32 	%r263, %r262, %r261;
	mov.b32 	%r264, 0;
	st.shared.u32 	[%r263], %r264;
	add.s32 	%r283, %r283, %r27;
	setp.lt.s32 	%p49, %r283, %r52;
	@%p49 bra 	$L__BB1_42;
$L__BB1_43:
	bar.sync 	0;
	setp.ge.s32 	%p51, %r284, %r53;
	@%p51 bra 	$L__BB1_56;
	setp.gt.s32 	%p52, %r52, 0;
	mov.u32 	%r32, %ntid.x;
	@%p52 bra 	$L__BB1_47;
	mov.f32 	%f574, 0f00000000;
	// begin inline asm
	{  cvt.rn.bf16.f32 %rs242, %f574;}

	// end inline asm
$L__BB1_46:
	add.s32 	%r268, %r284, %r2;
	mul.wide.s32 	%rd25, %r268, 2;
	add.s64 	%rd26, %rd4, %rd25;
	st.global.u16 	[%rd26], %rs242;
	add.s32 	%r284, %r284, %r32;
	setp.lt.s32 	%p53, %r284, %r53;
	@%p53 bra 	$L__BB1_46;
	bra.uni 	$L__BB1_56;
$L__BB1_47:
	and.b32  	%r33, %r52, 3;
	and.b32  	%r34, %r52, 2147483644;
	neg.s32 	%r35, %r34;
	shl.b32 	%r36, %r53, 2;
	mul.wide.s32 	%rd8, %r53, 2;
$L__BB1_48:
	setp.lt.u32 	%p54, %r52, 4;
	add.s32 	%r38, %r284, %r3;
	mov.f32 	%f611, 0f00000000;
	mov.b32 	%r288, 0;
	@%p54 bra 	$L__BB1_51;
	mov.f32 	%f611, 0f00000000;
	mov.u32 	%r285, %r207;
	mov.u32 	%r286, %r38;
	mov.u32 	%r287, %r35;
$L__BB1_50:
	.pragma "nounroll";
	ld.shared.v4.f32 	{%f582, %f583, %f584, %f585}, [%r285];
	mul.wide.s32 	%rd27, %r286, 2;
	add.s64 	%rd28, %rd3, %rd27;
	ld.global.nc.u16 	%rs243, [%rd28];
	// begin inline asm
	{ cvt.f32.bf16 %f578, %rs243;}

	// end inline asm
	fma.rn.f32 	%f586, %f582, %f578, %f611;
	add.s64 	%rd30, %rd28, %rd8;
	ld.global.nc.u16 	%rs244, [%rd30];
	// begin inline asm
	{ cvt.f32.bf16 %f579, %rs244;}

	// end inline asm
	fma.rn.f32 	%f587, %f583, %f579, %f586;
	add.s64 	%rd31, %rd30, %rd8;
	ld.global.nc.u16 	%rs245, [%rd31];
	// begin inline asm
	{ cvt.f32.bf16 %f580, %rs245;}

	// end inline asm
	fma.rn.f32 	%f588, %f584, %f580, %f587;
	add.s64 	%rd32, %rd31, %rd8;
	ld.global.nc.u16 	%rs246, [%rd32];
	// begin inline asm
	{ cvt.f32.bf16 %f581, %rs246;}

	// end inline asm
	fma.rn.f32 	%f611, %f585, %f581, %f588;
	add.s32 	%r287, %r287, 4;
	add.s32 	%r286, %r286, %r36;
	add.s32 	%r285, %r285, 16;
	setp.ne.s32 	%p55, %r287, 0;
	mov.u32 	%r288, %r34;
	@%p55 bra 	$L__BB1_50;
$L__BB1_51:
	setp.eq.s32 	%p56, %r33, 0;
	@%p56 bra 	$L__BB1_55;
	setp.eq.s32 	%p57, %r33, 1;
	shl.b32 	%r271, %r288, 2;
	mov.u32 	%r272, s_scores;
	add.s32 	%r46, %r272, %r271;
	ld.shared.f32 	%f590, [%r46];
	mad.lo.s32 	%r273, %r288, %r53, %r38;
	mul.wide.s32 	%rd33, %r273, 2;
	add.s64 	%rd7, %rd3, %rd33;
	ld.global.nc.u16 	%rs247, [%rd7];
	// begin inline asm
	{ cvt.f32.bf16 %f589, %rs247;}

	// end inline asm
	fma.rn.f32 	%f611, %f590, %f589, %f611;
	@%p57 bra 	$L__BB1_55;
	setp.eq.s32 	%p58, %r33, 2;
	ld.shared.f32 	%f592, [%r46+4];
	add.s64 	%rd9, %rd7, %rd8;
	ld.global.nc.u16 	%rs248, [%rd9];
	// begin inline asm
	{ cvt.f32.bf16 %f591, %rs248;}

	// end inline asm
	fma.rn.f32 	%f611, %f592, %f591, %f611;
	@%p58 bra 	$L__BB1_55;
	ld.shared.f32 	%f594, [%r46+8];
	add.s64 	%rd34, %rd9, %rd8;
	ld.global.nc.u16 	%rs249, [%rd34];
	// begin inline asm
	{ cvt.f32.bf16 %f593, %rs249;}

	// end inline asm
	fma.rn.f32 	%f611, %f594, %f593, %f611;
$L__BB1_55:
	// begin inline asm
	{  cvt.rn.bf16.f32 %rs250, %f611;}

	// end inline asm
	add.s32 	%r274, %r284, %r2;
	mul.wide.s32 	%rd35, %r274, 2;
	add.s64 	%rd36, %rd4, %rd35;
	st.global.u16 	[%rd36], %rs250;
	add.s32 	%r284, %r284, %r32;
	setp.lt.s32 	%p59, %r284, %r53;
	@%p59 bra 	$L__BB1_48;
$L__BB1_56:
	ret;

}


// ===== COMPILED SASS (sm_100) =====

	.target	sm_100

	.elftype	@"ET_EXEC"


//--------------------- .note.nv.tkinfo           --------------------------
	.section	.note.nv.tkinfo,"",@"SHT_NOTE"
	.sectionflags	@"SHF_NOTE_NV_TKINFO"
	.tkinfo
        /*0018*/ 	.word	0x00000002
        /*0030*/ 	.string	""
        /*0030*/ 	.string	"ptxas"
        /*0030*/ 	.string	"Cuda compilation tools, release 13.0, V13.0.88"
        /*0030*/ 	.string	"Build cuda_13.0.r13.0/compiler.36424714_0"
        /*0030*/ 	.string	"-arch sm_100 -m 64 "



//--------------------- .note.nv.cuinfo           --------------------------
	.section	.note.nv.cuinfo,"",@"SHT_NOTE"
	.sectionflags	@"SHF_NOTE_NV_CUINFO"
        /*0018*/ 	.short	0x0002
        /*001a*/ 	.short	0x0064
        /*001c*/ 	.short	0x0082
	.zero		2


//--------------------- .nv.info                  --------------------------
	.section	.nv.info,"",@"SHT_CUDA_INFO"
	.align	4


	//----- nvinfo : EIATTR_REGCOUNT
	.align		4
        /*0000*/ 	.byte	0x04, 0x2f
        /*0002*/ 	.short	(.L_1 - .L_0)
	.align		4
.L_0:
        /*0004*/ 	.word	index@(_Z27attention_fwd_bf16_mma_lab6PK13__nv_bfloat16S1_S1_PS_iiiiif)
        /*0008*/ 	.word	0x00000020


	//----- nvinfo : EIATTR_FRAME_SIZE
	.align		4
.L_1:
        /*000c*/ 	.byte	0x04, 0x11
        /*000e*/ 	.short	(.L_3 - .L_2)
	.align		4
.L_2:
        /*0010*/ 	.word	index@(_Z27attention_fwd_bf16_mma_lab6PK13__nv_bfloat16S1_S1_PS_iiiiif)
        /*0014*/ 	.word	0x00000000


	//----- nvinfo : EIATTR_REGCOUNT
	.align		4
.L_3:
        /*0018*/ 	.byte	0x04, 0x2f
        /*001a*/ 	.short	(.L_5 - .L_4)
	.align		4
.L_4:
        /*001c*/ 	.word	index@(_Z29attention_fwd_bf16_simple_mmaPK13__nv_bfloat16S1_S1_PS_iiiiif)
        /*0020*/ 	.word	0x00000023


	//----- nvinfo : EIATTR_FRAME_SIZE
	.align		4
.L_5:
        /*0024*/ 	.byte	0x04, 0x11
        /*0026*/ 	.short	(.L_7 - .L_6)
	.align		4
.L_6:
        /*0028*/ 	.word	index@($__internal_0_$__cuda_sm3x_div_rn_noftz_f32_slowpath)
        /*002c*/ 	.word	0x00000000


	//----- nvinfo : EIATTR_FRAME_SIZE
	.align		4
.L_7:
        /*0030*/ 	.byte	0x04, 0x11
        /*0032*/ 	.short	(.L_9 - .L_8)
	.align		4
.L_8:
        /*0034*/ 	.word	index@(_Z29attention_fwd_bf16_simple_mmaPK13__nv_bfloat16S1_S1_PS_iiiiif)
        /*0038*/ 	.word	0x00000000


	//----- nvinfo : EIATTR_MIN_STACK_SIZE
	.align		4
.L_9:
        /*003c*/ 	.byte	0x04, 0x12
        /*003e*/ 	.short	(.L_11 - .L_10)
	.align		4
.L_10:
        /*0040*/ 	.word	index@(_Z29attention_fwd_bf16_simple_mmaPK13__nv_bfloat16S1_S1_PS_iiiiif)
        /*0044*/ 	.word	0x00000000


	//----- nvinfo : EIATTR_MIN_STACK_SIZE
	.align		4
.L_11:
        /*0048*/ 	.byte	0x04, 0x12
        /*004a*/ 	.short	(.L_13 - .L_12)
	.align		4
.L_12:
        /*004c*/ 	.word	index@(_Z27attention_fwd_bf16_mma_lab6PK13__nv_bfloat16S1_S1_PS_iiiiif)
        /*0050*/ 	.word	0x00000000
.L_13:


//--------------------- .nv.compat                --------------------------
	.section	.nv.compat,"",@"SHT_CUDA_COMPAT_INFO"
	.align	4
        /*0000*/ 	.byte	0x02, 0x09, 0x00, 0x00, 0x02, 0x02, 0x01, 0x00, 0x02, 0x05, 0x05, 0x00, 0x03, 0x07, 0x01, 0x01
        /*0010*/ 	.byte	0x02, 0x03, 0x00, 0x00, 0x02, 0x06, 0x01, 0x00, 0x04, 0x0b, 0x08, 0x00, 0x01, 0x00, 0x00, 0x00
        /*0020*/ 	.byte	0x00, 0x00, 0x00, 0x00


//--------------------- .nv.info._Z29attention_fwd_bf16_simple_mmaPK13__nv_bfloat16S1_S1_PS_iiiiif --------------------------
	.section	.nv.info._Z29attention_fwd_bf16_simple_mmaPK13__nv_bfloat16S1_S1_PS_iiiiif,"",@"SHT_CUDA_INFO"
	.sectionflags	@""
	.align	4


	//----- nvinfo : EIATTR_CUDA_API_VERSION
	.align		4
        /*0000*/ 	.byte	0x04, 0x37
        /*0002*/ 	.short	(.L_15 - .L_14)
.L_14:
        /*0004*/ 	.word	0x00000082


	//----- nvinfo : EIATTR_KPARAM_INFO
	.align		4
.L_15:
        /*0008*/ 	.byte	0x04, 0x17
        /*000a*/ 	.short	(.L_17 - .L_16)
.L_16:
        /*000c*/ 	.word	0x00000000
        /*0010*/ 	.short	0x0009
        /*0012*/ 	.short	0x0034
        /*0014*/ 	.byte	0x00, 0xf0, 0x11, 0x00


	//----- nvinfo : EIATTR_KPARAM_INFO
	.align		4
.L_17:
        /*0018*/ 	.byte	0x04, 0x17
        /*001a*/ 	.short	(.L_19 - .L_18)
.L_18:
        /*001c*/ 	.word	0x00000000
        /*0020*/ 	.short	0x0008
        /*0022*/ 	.short	0x0030
        /*0024*/ 	.byte	0x00, 0xf0, 0x11, 0x00


	//----- nvinfo : EIATTR_KPARAM_INFO
	.align		4
.L_19:
        /*0028*/ 	.byte	0x04, 0x17
        /*002a*/ 	.short	(.L_21 - .L_20)
.L_20:
        /*002c*/ 	.word	0x00000000
        /*0030*/ 	.short	0x0007
        /*0032*/ 	.short	0x002c
        /*0034*/ 	.byte	0x00, 0xf0, 0x11, 0x00


	//----- nvinfo : EIATTR_KPARAM_INFO
	.align		4
.L_21:
        /*0038*/ 	.byte	0x04, 0x17
        /*003a*/ 	.short	(.L_23 - .L_22)
.L_22:
        /*003c*/ 	.word	0x00000000
        /*0040*/ 	.short	0x0006
        /*0042*/ 	.short	0x0028
        /*0044*/ 	.byte	0x00, 0xf0, 0x11, 0x00


	//----- nvinfo : EIATTR_KPARAM_INFO
	.align		4
.L_23:
        /*0048*/ 	.byte	0x04, 0x17
        /*004a*/ 	.short	(.L_25 - .L_24)
.L_24:
        /*004c*/ 	.word	0x00000000
        /*0050*/ 	.short	0x0005
        /*0052*/ 	.short	0x0024
        /*0054*/ 	.byte	0x00, 0xf0, 0x11, 0x00


	//----- nvinfo : EIATTR_KPARAM_INFO
	.align		4
.L_25:
        /*0058*/ 	.byte	0x04, 0x17
        /*005a*/ 	.short	(.L_27 - .L_26)
.L_26:
        /*005c*/ 	.word	0x00000000
        /*0060*/ 	.short	0x0004
        /*0062*/ 	.short	0x0020
        /*0064*/ 	.byte	0x00, 0xf0, 0x11, 0x00


	//----- nvinfo : EIATTR_KPARAM_INFO
	.align		4
.L_27:
        /*0068*/ 	.byte	0x04, 0x17
        /*006a*/ 	.short	(.L_29 - .L_28)
.L_28:
        /*006c*/ 	.word	0x00000000
        /*0070*/ 	.short	0x0003
        /*0072*/ 	.short	0x0018
        /*0074*/ 	.byte	0x00, 0xf5, 0x21, 0x00


	//----- nvinfo : EIATTR_KPARAM_INFO
	.align		4
.L_29:
        /*0078*/ 	.byte	0x04, 0x17
        /*007a*/ 	.short	(.L_31 - .L_30)
.L_30:
        /*007c*/ 	.word	0x00000000
        /*0080*/ 	.short	0x0002
        /*0082*/ 	.short	0x0010
        /*0084*/ 	.byte	0x00, 0xf5, 0x21, 0x00


	//----- nvinfo : EIATTR_KPARAM_INFO
	.align		4
.L_31:
        /*0088*/ 	.byte	0x04, 0x17
        /*008a*/ 	.short	(.L_33 - .L_32)
.L_32:
        /*008c*/ 	.word	0x00000000
        /*0090*/ 	.short	0x0001
        /*0092*/ 	.short	0x0008
        /*0094*/ 	.byte	0x00, 0xf5, 0x21, 0x00


	//----- nvinfo : EIATTR_KPARAM_INFO
	.align		4
.L_33:
        /*0098*/ 	.byte	0x04, 0x17
        /*009a*/ 	.short	(.L_35 - .L_34)
.L_34:
        /*009c*/ 	.word	0x00000000
        /*00a0*/ 	.short	0x0000
        /*00a2*/ 	.short	0x0000
        /*00a4*/ 	.byte	0x00, 0xf5, 0x21, 0x00


	//----- nvinfo : EIATTR_SPARSE_MMA_MASK
	.align		4
.L_35:
        /*00a8*/ 	.byte	0x03, 0x50
        /*00aa*/ 	.short	0x0000


	//----- nvinfo : EIATTR_MAXREG_COUNT
	.align		4
        /*00ac*/ 	.byte	0x03, 0x1b
        /*00ae*/ 	.short	0x00ff


	//----- nvinfo : EIATTR_NUM_BARRIERS
	.align		4
        /*00b0*/ 	.byte	0x02, 0x4c
        /*00b2*/ 	.byte	0x01
	.zero		1


	//----- nvinfo : EIATTR_MERCURY_ISA_VERSION
	.align		4
        /*00b4*/ 	.byte	0x03, 0x5f
        /*00b6*/ 	.short	0x0101


	//----- nvinfo : EIATTR_UNUSED_LOAD_BYTE_OFFSET
	.align		4
        /*00b8*/ 	.byte	0x04, 0x44
        /*00ba*/ 	.short	(.L_37 - .L_36)


	//   ....[0]....
.L_36:
        /*00bc*/ 	.word	0x00003900
        /*00c0*/ 	.word	0x00000fff


	//----- nvinfo : EIATTR_COOP_GROUP_MASK_REGIDS
	.align		4
.L_37:
        /*00c4*/ 	.byte	0x04, 0x29
        /*00c6*/ 	.short	(.L_39 - .L_38)


	//   ....[0]....
.L_38:
        /*00c8*/ 	.word	0xffffffff


	//   ....[1]....
        /*00cc*/ 	.word	0xffffffff


	//   ....[2]....
        /*00d0*/ 	.word	0xffffffff


	//   ....[3]....
        /*00d4*/ 	.word	0xffffffff


	//   ....[4]....
        /*00d8*/ 	.word	0xffffffff


	//   ....[5]....
        /*00dc*/ 	.word	0xffffffff


	//   ....[6]....
        /*00e0*/ 	.word	0xffffffff


	//   ....[7]....
        /*00e4*/ 	.word	0xffffffff


	//   ....[8]....
        /*00e8*/ 	.word	0xffffffff


	//   ....[9]....
        /*00ec*/ 	.word	0xffffffff


	//   ....[10]....
        /*00f0*/ 	.word	0xffffffff


	//   ....[11]....
        /*00f4*/ 	.word	0xffffffff


	//   ....[12]....
        /*00f8*/ 	.word	0xffffffff


	//   ....[13]....
        /*00fc*/ 	.word	0xffffffff


	//   ....[14]....
        /*0100*/ 	.word	0xffffffff


	//   ....[15]....
        /*0104*/ 	.word	0xffffffff


	//   ....[16]....
        /*0108*/ 	.word	0xffffffff


	//   ....[17]....
        /*010c*/ 	.word	0xffffffff


	//   ....[18]....
        /*0110*/ 	.word	0xffffffff


	//   ....[19]....
        /*0114*/ 	.word	0xffffffff


	//   ....[20]....
        /*0118*/ 	.word	0x0500000d


	//   ....[21]....
        /*011c*/ 	.word	0x0500000d


	//   ....[22]....
        /*0120*/ 	.word	0x0500000d


	//   ....[23]....
        /*0124*/ 	.word	0x0500000d


	//   ....[24]....
        /*0128*/ 	.word	0x0500000d


	//   ....[25]....
        /*012c*/ 	.word	0x0500000d


	//   ....[26]....
        /*0130*/ 	.word	0x0500000d


	//   ....[27]....
        /*0134*/ 	.word	0x0500000d


	//   ....[28]....
        /*0138*/ 	.word	0x0500000d


	//   ....[29]....
        /*013c*/ 	.word	0x0500000d


	//----- nvinfo : EIATTR_COOP_GROUP_INSTR_OFFSETS
	.align		4
.L_39:
        /*0140*/ 	.byte	0x04, 0x28
        /*0142*/ 	.short	(.L_41 - .L_40)


	//   ....[0]....
.L_40:
        /*0144*/ 	.word	0x00002bb0


	//   ....[1]....
        /*0148*/ 	.word	0x00002c10


	//   ....[2]....
        /*014c*/ 	.word	0x00002c40


	//   ....[3]....
        /*0150*/ 	.word	0x00002c60


	//   ....[4]....
        /*0154*/ 	.word	0x00002c90


	//   ....[5]....
        /*0158*/ 	.word	0x00002d90


	//   ....[6]....
        /*015c*/ 	.word	0x00002db0


	//   ....[7]....
        /*0160*/ 	.word	0x00002dd0


	//   ....[8]....
        /*0164*/ 	.word	0x00002df0


	//   ....[9]....
        /*0168*/ 	.word	0x00002e10


	//   ....[10]....
        /*016c*/ 	.word	0x00003020


	//   ....[11]....
        /*0170*/ 	.word	0x00003070


	//   ....[12]....
        /*0174*/ 	.word	0x00003090


	//   ....[13]....
        /*0178*/ 	.word	0x000030b0


	//   ....[14]....
        /*017c*/ 	.word	0x000030d0


	//   ....[15]....
        /*0180*/ 	.word	0x000031b0


	//   ....[16]....
        /*0184*/ 	.word	0x000031d0


	//   ....[17]....
        /*0188*/ 	.word	0x000031f0


	//   ....[18]....
        /*018c*/ 	.word	0x00003210


	//   ....[19]....
        /*0190*/ 	.word	0x00003230


	//   ....[20]....
        /*0194*/ 	.word	0x00003ac0


	//   ....[21]....
        /*0198*/ 	.word	0x00003b30


	//   ....[22]....
        /*019c*/ 	.word	0x00003ba0


	//   ....[23]....
        /*01a0*/ 	.word	0x00003c10


	//   ....[24]....
        /*01a4*/ 	.word	0x00003c80


	//   ....[25]....
        /*01a8*/ 	.word	0x00003d00


	//   ....[26]....
        /*01ac*/ 	.word	0x00003d70


	//   ....[27]....
        /*01b0*/ 	.word	0x00003de0


	//   ....[28]....
        /*01b4*/ 	.word	0x00003e50


	//   ....[29]....
        /*01b8*/ 	.word	0x00003ec0


	//----- nvinfo : EIATTR_VRC_CTA_INIT_COUNT
	.align		4
.L_41:
        /*01bc*/ 	.byte	0x02, 0x4a
	.zero		1
	.zero		1


	//----- nvinfo : EIATTR_EXIT_INSTR_OFFSETS
	.align		4
        /*01c0*/ 	.byte	0x04, 0x1c
        /*01c2*/ 	.short	(.L_43 - .L_42)


	//   ....[0]....
.L_42:
        /*01c4*/ 	.word	0x00000070


	//   ....[1]....
        /*01c8*/ 	.word	0x000034f0


	//   ....[2]....
        /*01cc*/ 	.word	0x000035c0


	//   ....[3]....
        /*01d0*/ 	.word	0x00003a60


	//----- nvinfo : EIATTR_CRS_STACK_SIZE
	.align		4
.L_43:
        /*01d4*/ 	.byte	0x04, 0x1e
        /*01d6*/ 	.short	(.L_45 - .L_44)
.L_44:
        /*01d8*/ 	.word	0x00000000


	//----- nvinfo : EIATTR_CBANK_PARAM_SIZE
	.align		4
.L_45:
        /*01dc*/ 	.byte	0x03, 0x19
        /*01de*/ 	.short	0x0038


	//----- nvinfo : EIATTR_PARAM_CBANK
	.align		4
        /*01e0*/ 	.byte	0x04, 0x0a
        /*01e2*/ 	.short	(.L_47 - .L_46)
	.align		4
.L_46:
        /*01e4*/ 	.word	index@(.nv.constant0._Z29attention_fwd_bf16_simple_mmaPK13__nv_bfloat16S1_S1_PS_iiiiif)
        /*01e8*/ 	.short	0x0380
        /*01ea*/ 	.short	0x0038


	//----- nvinfo : EIATTR_SW_WAR
	.align		4
.L_47:
        /*01ec*/ 	.byte	0x04, 0x36
        /*01ee*/ 	.short	(.L_49 - .L_48)
.L_48:
        /*01f0*/ 	.word	0x00000008
.L_49:


//--------------------- .nv.info._Z27attention_fwd_bf16_mma_lab6PK13__nv_bfloat16S1_S1_PS_iiiiif --------------------------
	.section	.nv.info._Z27attention_fwd_bf16_mma_lab6PK13__nv_bfloat16S1_S1_PS_iiiiif,"",@"SHT_CUDA_INFO"
	.sectionflags	@""
	.align	4


	//----- nvinfo : EIATTR_CUDA_API_VERSION
	.align		4
        /*0000*/ 	.byte	0x04, 0x37
        /*0002*/ 	.short	(.L_51 - .L_50)
.L_50:
        /*0004*/ 	.word	0x00000082


	//----- nvinfo : EIATTR_KPARAM_INFO
	.align		4
.L_51:
        /*0008*/ 	.byte	0x04, 0x17
        /*000a*/ 	.short	(.L_53 - .L_52)
.L_52:
        /*000c*/ 	.word	0x00000000
        /*0010*/ 	.short	0x0009
        /*0012*/ 	.short	0x0034
        /*0014*/ 	.byte	0x00, 0xf0, 0x11, 0x00


	//----- nvinfo : EIATTR_KPARAM_INFO
	.align		4
.L_53:
        /*0018*/ 	.byte	0x04, 0x17
        /*001a*/ 	.short	(.L_55 - .L_54)
.L_54:
        /*001c*/ 	.word	0x00000000
        /*0020*/ 	.short	0x0008
        /*0022*/ 	.short	0x0030
        /*0024*/ 	.byte	0x00, 0xf0, 0x11, 0x00


	//----- nvinfo : EIATTR_KPARAM_INFO
	.align		4
.L_55:
        /*0028*/ 	.byte	0x04, 0x17
        /*002a*/ 	.short	(.L_57 - .L_56)
.L_56:
        /*002c*/ 	.word	0x00000000
        /*0030*/ 	.short	0x0007
        /*0032*/ 	.short	0x002c
        /*0034*/ 	.byte	0x00, 0xf0, 0x11, 0x00


	//----- nvinfo : EIATTR_KPARAM_INFO
	.align		4
.L_57:
        /*0038*/ 	.byte	0x04, 0x17
        /*003a*/ 	.short	(.L_59 - .L_58)
.L_58:
        /*003c*/ 	.word	0x00000000
        /*0040*/ 	.short	0x0006
        /*0042*/ 	.short	0x0028
        /*0044*/ 	.byte	0x00, 0xf0, 0x11, 0x00


	//----- nvinfo : EIATTR_KPARAM_INFO
	.align		4
.L_59:
        /*0048*/ 	.byte	0x04, 0x17
        /*004a*/ 	.short	(.L_61 - .L_60)
.L_60:
        /*004c*/ 	.word	0x00000000
        /*0050*/ 	.short	0x0005
        /*0052*/ 	.short	0x0024
        /*0054*/ 	.byte	0x00, 0xf0, 0x11, 0x00


	//----- nvinfo : EIATTR_KPARAM_INFO
	.align		4
.L_61:
        /*0058*/ 	.byte	0x04, 0x17
        /*005a*/ 	.short	(.L_63 - .L_62)
.L_62:
        /*005c*/ 	.word	0x00000000
        /*0060*/ 	.short	0x0004
        /*0062*/ 	.short	0x0020
        /*0064*/ 	.byte	0x00, 0xf0, 0x11, 0x00


	//----- nvinfo : EIATTR_KPARAM_INFO
	.align		4
.L_63:
        /*0068*/ 	.byte	0x04, 0x17
        /*006a*/ 	.short	(.L_65 - .L_64)
.L_64:
        /*006c*/ 	.word	0x00000000
        /*0070*/ 	.short	0x0003
        /*0072*/ 	.short	0x0018
        /*0074*/ 	.byte	0x00, 0xf5, 0x21, 0x00


	//----- nvinfo : EIATTR_KPARAM_INFO
	.align		4
.L_65:
        /*0078*/ 	.byte	0x04, 0x17
        /*007a*/ 	.short	(.L_67 - .L_66)
.L_66:
        /*007c*/ 	.word	0x00000000
        /*0080*/ 	.short	0x0002
        /*0082*/ 	.short	0x0010
        /*0084*/ 	.byte	0x00, 0xf5, 0x21, 0x00


	//----- nvinfo : EIATTR_KPARAM_INFO
	.align		4
.L_67:
        /*0088*/ 	.byte	0x04, 0x17
        /*008a*/ 	.short	(.L_69 - .L_68)
.L_68:
        /*008c*/ 	.word	0x00000000
        /*0090*/ 	.short	0x0001
        /*0092*/ 	.short	0x0008
        /*0094*/ 	.byte	0x00, 0xf5, 0x21, 0x00


	//----- nvinfo : EIATTR_KPARAM_INFO
	.align		4
.L_69:
        /*0098*/ 	.byte	0x04, 0x17
        /*009a*/ 	.short	(.L_71 - .L_70)
.L_70:
        /*009c*/ 	.word	0x00000000
        /*00a0*/ 	.short	0x0000
        /*00a2*/ 	.short	0x0000
        /*00a4*/ 	.byte	0x00, 0xf5, 0x21, 0x00


	//----- nvinfo : EIATTR_SPARSE_MMA_MASK
	.align		4
.L_71:
        /*00a8*/ 	.byte	0x03, 0x50
        /*00aa*/ 	.short	0x0000


	//----- nvinfo : EIATTR_MAXREG_COUNT
	.align		4
        /*00ac*/ 	.byte	0x03, 0x1b
        /*00ae*/ 	.short	0x00ff


	//----- nvinfo : EIATTR_NUM_BARRIERS
	.align		4
        /*00b0*/ 	.byte	0x02, 0x4c
        /*00b2*/ 	.byte	0x01
	.zero		1


	//----- nvinfo : EIATTR_MERCURY_ISA_VERSION
	.align		4
        /*00b4*/ 	.byte	0x03, 0x5f
        /*00b6*/ 	.short	0x0101


	//----- nvinfo : EIATTR_VRC_CTA_INIT_COUNT
	.align		4
        /*00b8*/ 	.byte	0x02, 0x4a
	.zero		1
	.zero		1


	//----- nvinfo : EIATTR_EXIT_INSTR_OFFSETS
	.align		4
        /*00bc*/ 	.byte	0x04, 0x1c
        /*00be*/ 	.short	(.L_73 - .L_72)


	//   ....[0]....
.L_72:
        /*00c0*/ 	.word	0x00000030


	//   ....[1]....
        /*00c4*/ 	.word	0x00001030


	//----- nvinfo : EIATTR_MAX_THREADS
	.align		4
.L_73:
        /*00c8*/ 	.byte	0x04, 0x05
        /*00ca*/ 	.short	(.L_75 - .L_74)
.L_74:
        /*00cc*/ 	.word	0x00000100
        /*00d0*/ 	.word	0x00000001
        /*00d4*/ 	.word	0x00000001


	//----- nvinfo : EIATTR_CRS_STACK_SIZE
	.align		4
.L_75:
        /*00d8*/ 	.byte	0x04, 0x1e
        /*00da*/ 	.short	(.L_77 - .L_76)
.L_76:
        /*00dc*/ 	.word	0x00000000


	//----- nvinfo : EIATTR_CBANK_PARAM_SIZE
	.align		4
.L_77:
        /*00e0*/ 	.byte	0x03, 0x19
        /*00e2*/ 	.short	0x0038


	//----- nvinfo : EIATTR_PARAM_CBANK
	.align		4
        /*00e4*/ 	.byte	0x04, 0x0a
        /*00e6*/ 	.short	(.L_79 - .L_78)
	.align		4
.L_78:
        /*00e8*/ 	.word	index@(.nv.constant0._Z27attention_fwd_bf16_mma_lab6PK13__nv_bfloat16S1_S1_PS_iiiiif)
        /*00ec*/ 	.short	0x0380
        /*00ee*/ 	.short	0x0038


	//----- nvinfo : EIATTR_SW_WAR
	.align		4
.L_79:
        /*00f0*/ 	.byte	0x04, 0x36
        /*00f2*/ 	.short	(.L_81 - .L_80)
.L_80:
        /*00f4*/ 	.word	0x00000008
.L_81:


//--------------------- .nv.callgraph             --------------------------
	.section	.nv.callgraph,"",@"SHT_CUDA_CALLGRAPH"
	.align	4
	.sectionentsize	8
	.align		4
        /*0000*/ 	.word	0x00000000
	.align		4
        /*0004*/ 	.word	0xffffffff
	.align		4
        /*0008*/ 	.word	0x00000000
	.align		4
        /*000c*/ 	.word	0xfffffffe
	.align		4
        /*0010*/ 	.word	0x00000000
	.align		4
        /*0014*/ 	.word	0xfffffffd
	.align		4
        /*0018*/ 	.word	0x00000000
	.align		4
        /*001c*/ 	.word	0xfffffffc


//--------------------- .text._Z29attention_fwd_bf16_simple_mmaPK13__nv_bfloat16S1_S1_PS_iiiiif --------------------------
	.section	.text._Z29attention_fwd_bf16_simple_mmaPK13__nv_bfloat16S1_S1_PS_iiiiif,"ax",@progbits
	.align	128
        .global         _Z29attention_fwd_bf16_simple_mmaPK13__nv_bfloat16S1_S1_PS_iiiiif
        .type           _Z29attention_fwd_bf16_simple_mmaPK13__nv_bfloat16S1_S1_PS_iiiiif,@function
        .size           _Z29attention_fwd_bf16_simple_mmaPK13__nv_bfloat16S1_S1_PS_iiiiif,(.L_x_72 - _Z29attention_fwd_bf16_simple_mmaPK13__nv_bfloat16S1_S1_PS_iiiiif)
        .other          _Z29attention_fwd_bf16_simple_mmaPK13__nv_bfloat16S1_S1_PS_iiiiif,@"STO_CUDA_ENTRY STV_DEFAULT"
_Z29attention_fwd_bf16_simple_mmaPK13__nv_bfloat16S1_S1_PS_iiiiif:
.text._Z29attention_fwd_bf16_simple_mmaPK13__nv_bfloat16S1_S1_PS_iiiiif:
[----:B------:R-:W-:Y:S08]  /*0000*/  LDC R1, c[0x0][0x37c] ;  /* 0x0000df00ff017b82 */ /* 0x000ff00000000800 */
[----:B------:R-:W0:Y:S01]  /*0010*/  LDC.64 R2, c[0x0][0x3a0] ;  /* 0x0000e800ff027b82 */ /* 0x000e220000000a00 */
[----:B------:R-:W1:Y:S07]  /*0020*/  S2R R20, SR_CTAID.X ;  /* 0x0000000000147919 */ /* 0x000e6e0000002500 */
[----:B------:R-:W2:Y:S01]  /*0030*/  LDC R0, c[0x0][0x3a8] ;  /* 0x0000ea00ff007b82 */ /* 0x000ea20000000800 */
[----:B0-----:R-:W-:-:S04]  /*0040*/  IMAD R5, R3, R2, RZ ;  /* 0x0000000203057224 */ /* 0x001fc800078e02ff */
[----:B--2---:R-:W-:-:S05]  /*0050*/  IMAD R5, R5, R0, RZ ;  /* 0x0000000005057224 */ /* 0x004fca00078e02ff */
[----:B-1----:R-:W-:-:S13]  /*0060*/  ISETP.GE.AND P0, PT, R20, R5, PT ;  /* 0x000000051400720c */ /* 0x002fda0003f06270 */
[----:B------:R-:W-:Y:S05]  /*0070*/  @P0 EXIT ;  /* 0x000000000000094d */ /* 0x000fea0003800000 */
[-C--:B------:R-:W-:Y:S01]  /*0080*/  IABS R9, R0.reuse ;  /* 0x0000000000097213 */ /* 0x080fe20000000000 */
[C---:B------:R-:W-:Y:S01]  /*0090*/  IMAD R7, R3.reuse, R0, RZ ;  /* 0x0000000003077224 */ /* 0x040fe200078e02ff */
[----:B------:R-:W-:Y:S01]  /*00a0*/  IABS R10, R3 ;  /* 0x00000003000a7213 */ /* 0x000fe20000000000 */
[----:B------:R-:W0:Y:S01]  /*00b0*/  S2R R21, SR_TID.X ;  /* 0x0000000000157919 */ /* 0x000e220000002100 */
[----:B------:R-:W1:Y:S01]  /*00c0*/  I2F.RP R6, R9 ;  /* 0x0000000900067306 */ /* 0x000e620000209400 */
[----:B------:R-:W-:Y:S01]  /*00d0*/  IABS R8, R20 ;  /* 0x0000001400087213 */ /* 0x000fe20000000000 */
[----:B------:R-:W2:Y:S01]  /*00e0*/  LDCU UR4, c[0x0][0x3ac] ;  /* 0x00007580ff0477ac */ /* 0x000ea20008000800 */
[----:B------:R-:W-:Y:S01]  /*00f0*/  ISETP.NE.AND P5, PT, R3, RZ, PT ;  /* 0x000000ff0300720c */ /* 0x000fe20003fa5270 */
[----:B------:R-:W-:Y:S01]  /*0100*/  BSSY.RECONVERGENT B0, `(.L_x_0) ;  /* 0x0000298000007945 */ /* 0x000fe20003800200 */
[----:B------:R-:W3:Y:S03]  /*0110*/  LDCU.64 UR8, c[0x0][0x358] ;  /* 0x00006b00ff0877ac */ /* 0x000ee60008000a00 */
[----:B-1----:R-:W1:Y:S02]  /*0120*/  MUFU.RCP R6, R6 ;  /* 0x0000000600067308 */ /* 0x002e640000001000 */
[----:B-1----:R-:W-:Y:S01]  /*0130*/  VIADD R4, R6, 0xffffffe ;  /* 0x0ffffffe06047836 */ /* 0x002fe20000000000 */
[----:B------:R-:W-:-:S05]  /*0140*/  IABS R6, R7 ;  /* 0x0000000700067213 */ /* 0x000fca0000000000 */
[----:B------:R1:W4:Y:S08]  /*0150*/  F2I.FTZ.U32.TRUNC.NTZ R5, R4 ;  /* 0x0000000400057305 */ /* 0x000330000021f000 */
[----:B------:R-:W5:Y:S01]  /*0160*/  I2F.RP R12, R6 ;  /* 0x00000006000c7306 */ /* 0x000f620000209400 */
[----:B-1----:R-:W-:Y:S02]  /*0170*/  IMAD.MOV.U32 R4, RZ, RZ, RZ ;  /* 0x000000ffff047224 */ /* 0x002fe400078e00ff */
[----:B----4-:R-:W-:-:S04]  /*0180*/  IMAD.MOV R2, RZ, RZ, -R5 ;  /* 0x000000ffff027224 */ /* 0x010fc800078e0a05 */
[----:B------:R-:W-:Y:S01]  /*0190*/  IMAD R11, R2, R9, RZ ;  /* 0x00000009020b7224 */ /* 0x000fe200078e02ff */
[----:B------:R-:W-:-:S03]  /*01a0*/  MOV R2, R10 ;  /* 0x0000000a00027202 */ /* 0x000fc60000000f00 */
[----:B------:R-:W-:Y:S01]  /*01b0*/  IMAD.HI.U32 R5, R5, R11, R4 ;  /* 0x0000000b05057227 */ /* 0x000fe200078e0004 */
[----:B-----5:R-:W-:Y:S05]  /*01c0*/  MUFU.RCP R12, R12 ;  /* 0x0000000c000c7308 */ /* 0x020fea0000001000 */
[----:B------:R-:W-:-:S03]  /*01d0*/  IMAD.HI.U32 R4, R5, R8, RZ ;  /* 0x0000000805047227 */ /* 0x000fc600078e00ff */
[----:B------:R-:W1:Y:S01]  /*01e0*/  I2F.RP R11, R2 ;  /* 0x00000002000b7306 */ /* 0x000e620000209400 */
[----:B------:R-:W-:-:S04]  /*01f0*/  IMAD.MOV R10, RZ, RZ, -R4 ;  /* 0x000000ffff0a7224 */ /* 0x000fc800078e0a04 */
[----:B------:R-:W-:-:S05]  /*0200*/  IMAD R10, R9, R10, R8 ;  /* 0x0000000a090a7224 */ /* 0x000fca00078e0208 */
[----:B------:R-:W-:Y:S01]  /*0210*/  ISETP.GT.U32.AND P1, PT, R9, R10, PT ;  /* 0x0000000a0900720c */ /* 0x000fe20003f24070 */
[----:B-1----:R-:W1:-:S12]  /*0220*/  MUFU.RCP R11, R11 ;  /* 0x0000000b000b7308 */ /* 0x002e580000001000 */
[----:B------:R-:W-:Y:S01]  /*0230*/  @!P1 IMAD.IADD R10, R10, 0x1, -R9 ;  /* 0x000000010a0a9824 */ /* 0x000fe200078e0a09 */
[----:B------:R-:W-:Y:S02]  /*0240*/  @!P1 IADD3 R4, PT, PT, R4, 0x1, RZ ;  /* 0x0000000104049810 */ /* 0x000fe40007ffe0ff */
[----:B------:R-:W-:Y:S02]  /*0250*/  ISETP.NE.AND P1, PT, R0, RZ, PT ;  /* 0x000000ff0000720c */ /* 0x000fe40003f25270 */
[----:B------:R-:W-:Y:S01]  /*0260*/  ISETP.GE.U32.AND P0, PT, R10, R9, PT ;  /* 0x000000090a00720c */ /* 0x000fe20003f06070 */
[----:B------:R-:W-:Y:S01]  /*0270*/  VIADD R10, R12, 0xffffffe ;  /* 0x0ffffffe0c0a7836 */ /* 0x000fe20000000000 */
[----:B------:R-:W-:Y:S02]  /*0280*/  LOP3.LUT R9, R20, R0, RZ, 0x3c, !PT ;  /* 0x0000000014097212 */ /* 0x000fe400078e3cff */
[----:B-1----:R-:W-:Y:S02]  /*0290*/  IADD3 R5, PT, PT, R11, 0xffffffe, RZ ;  /* 0x0ffffffe0b057810 */ /* 0x002fe40007ffe0ff */
[----:B------:R-:W-:Y:S01]  /*02a0*/  ISETP.GE.AND P2, PT, R9, RZ, PT ;  /* 0x000000ff0900720c */ /* 0x000fe20003f46270 */
[----:B------:R-:W1:Y:S06]  /*02b0*/  F2I.FTZ.U32.TRUNC.NTZ R11, R10 ;  /* 0x0000000a000b7305 */ /* 0x000e6c000021f000 */
[----:B------:R-:W-:-:S02]  /*02c0*/  @P0 VIADD R4, R4, 0x1 ;  /* 0x0000000104040836 */ /* 0x000fc40000000000 */
[----:B------:R-:W4:Y:S03]  /*02d0*/  F2I.FTZ.U32.TRUNC.NTZ R5, R5 ;  /* 0x0000000500057305 */ /* 0x000f26000021f000 */
[----:B------:R-:W-:Y:S01]  /*02e0*/  MOV R9, R4 ;  /* 0x0000000400097202 */ /* 0x000fe20000000f00 */
[----:B------:R-:W-:Y:S02]  /*02f0*/  HFMA2 R4, -RZ, RZ, 0, 0 ;  /* 0x00000000ff047431 */ /* 0x000fe400000001ff */
[----:B-1----:R-:W-:Y:S02]  /*0300*/  IMAD.MOV R15, RZ, RZ, -R11 ;  /* 0x000000ffff0f7224 */ /* 0x002fe400078e0a0b */
[----:B------:R-:W-:Y:S01]  /*0310*/  @!P2 IMAD.MOV R9, RZ, RZ, -R9 ;  /* 0x000000ffff09a224 */ /* 0x000fe200078e0a09 */
[----:B------:R-:W-:Y:S02]  /*0320*/  @!P1 LOP3.LUT R9, RZ, R0, RZ, 0x33, !PT ;  /* 0x00000000ff099212 */ /* 0x000fe400078e33ff */
[----:B------:R-:W-:-:S02]  /*0330*/  IABS R0, R7 ;  /* 0x0000000700007213 */ /* 0x000fc40000000000 */
[----:B------:R-:W-:Y:S01]  /*0340*/  IABS R10, R9 ;  /* 0x00000009000a7213 */ /* 0x000fe20000000000 */
[----:B----4-:R-:W-:Y:S01]  /*0350*/  IMAD.MOV R13, RZ, RZ, -R5 ;  /* 0x000000ffff0d7224 */ /* 0x010fe200078e0a05 */
[----:B------:R-:W-:-:S03]  /*0360*/  ISETP.GE.AND P3, PT, R9, RZ, PT ;  /* 0x000000ff0900720c */ /* 0x000fc60003f66270 */
[----:B------:R-:W-:-:S04]  /*0370*/  IMAD R13, R13, R2, RZ ;  /* 0x000000020d0d7224 */ /* 0x000fc800078e02ff */
[----:B------:R-:W-:-:S04]  /*0380*/  IMAD.HI.U32 R4, R5, R13, R4 ;  /* 0x0000000d05047227 */ /* 0x000fc800078e0004 */
[----:B------:R-:W-:Y:S02]  /*0390*/  IMAD.MOV.U32 R13, RZ, RZ, R10 ;  /* 0x000000ffff0d7224 */ /* 0x000fe400078e000a */
[----:B------:R-:W-:Y:S02]  /*03a0*/  IMAD R5, R15, R6, RZ ;  /* 0x000000060f057224 */ /* 0x000fe400078e02ff */
[----:B------:R-:W-:Y:S02]  /*03b0*/  IMAD.MOV.U32 R10, RZ, RZ, RZ ;  /* 0x000000ffff0a7224 */ /* 0x000fe400078e00ff */
[----:B------:R-:W-:-:S04]  /*03c0*/  IMAD.HI.U32 R4, R4, R13, RZ ;  /* 0x0000000d04047227 */ /* 0x000fc800078e00ff */
[----:B------:R-:W-:Y:S01]  /*03d0*/  IMAD.HI.U32 R11, R11, R5, R10 ;  /* 0x000000050b0b7227 */ /* 0x000fe200078e000a */
[----:B------:R-:W-:Y:S02]  /*03e0*/  IADD3 R5, PT, PT, RZ, -R0, RZ ;  /* 0x80000000ff057210 */ /* 0x000fe40007ffe0ff */
[----:B------:R-:W-:Y:S01]  /*03f0*/  LOP3.LUT R0, R20, R7, RZ, 0x3c, !PT ;  /* 0x0000000714007212 */ /* 0x000fe200078e3cff */
[----:B------:R-:W-:Y:S02]  /*0400*/  IMAD.MOV R4, RZ, RZ, -R4 ;  /* 0x000000ffff047224 */ /* 0x000fe400078e0a04 */
[----:B------:R-:W-:Y:S01]  /*0410*/  IMAD.HI.U32 R11, R11, R8, RZ ;  /* 0x000000080b0b7227 */ /* 0x000fe200078e00ff */
[----:B------:R-:W-:-:S03]  /*0420*/  ISETP.GE.AND P2, PT, R0, RZ, PT ;  /* 0x000000ff0000720c */ /* 0x000fc60003f46270 */
[----:B------:R-:W-:Y:S02]  /*0430*/  IMAD R5, R11, R5, R8 ;  /* 0x000000050b057224 */ /* 0x000fe400078e0208 */
[----:B------:R-:W-:Y:S01]  /*0440*/  IMAD R13, R2, R4, R13 ;  /* 0x00000004020d7224 */ /* 0x000fe200078e020d */
[----:B--2---:R-:W-:Y:S02]  /*0450*/  MOV R4, UR4 ;  /* 0x0000000400047c02 */ /* 0x004fe40008000f00 */
[----:B------:R-:W-:Y:S02]  /*0460*/  ISETP.GT.U32.AND P4, PT, R6, R5, PT ;  /* 0x000000050600720c */ /* 0x000fe40003f84070 */
[----:B------:R-:W-:-:S11]  /*0470*/  ISETP.GT.U32.AND P0, PT, R2, R13, PT ;  /* 0x0000000d0200720c */ /* 0x000fd60003f04070 */
[----:B------:R-:W-:Y:S02]  /*0480*/  @!P4 IMAD.IADD R5, R5, 0x1, -R6 ;  /* 0x000000010505c824 */ /* 0x000fe400078e0a06 */
[----:B------:R-:W-:Y:S01]  /*0490*/  @!P0 IADD3 R13, PT, PT, R13, -R2, RZ ;  /* 0x800000020d0d8210 */ /* 0x000fe20007ffe0ff */
[----:B------:R-:W-:Y:S01]  /*04a0*/  @!P4 VIADD R11, R11, 0x1 ;  /* 0x000000010b0bc836 */ /* 0x000fe20000000000 */
[----:B------:R-:W-:Y:S02]  /*04b0*/  ISETP.NE.AND P4, PT, R7, RZ, PT ;  /* 0x000000ff0700720c */ /* 0x000fe40003f85270 */
[----:B------:R-:W-:Y:S02]  /*04c0*/  ISETP.GE.U32.AND P0, PT, R5, R6, PT ;  /* 0x000000060500720c */ /* 0x000fe40003f06070 */
[----:B------:R-:W-:Y:S01]  /*04d0*/  ISETP.GT.U32.AND P1, PT, R2, R13, PT ;  /* 0x0000000d0200720c */ /* 0x000fe20003f24070 */
[----:B------:R-:W1:Y:S10]  /*04e0*/  LDC R5, c[0x0][0x3b0] ;  /* 0x0000ec00ff057b82 */ /* 0x000e740000000800 */
[----:B------:R-:W-:Y:S01]  /*04f0*/  @P0 VIADD R11, R11, 0x1 ;  /* 0x000000010b0b0836 */ /* 0x000fe20000000000 */
[----:B0-----:R-:W-:-:S02]  /*0500*/  ISETP.GE.AND P0, PT, R21, R4, PT ;  /* 0x000000041500720c */ /* 0x001fc40003f06270 */
[----:B------:R-:W-:Y:S01]  /*0510*/  @!P1 IADD3 R13, PT, PT, R13, -R2, RZ ;  /* 0x800000020d0d9210 */ /* 0x000fe20007ffe0ff */
[----:B------:R-:W-:Y:S01]  /*0520*/  @!P2 IMAD.MOV R11, RZ, RZ, -R11 ;  /* 0x000000ffff0ba224 */ /* 0x000fe200078e0a0b */
[----:B------:R-:W-:-:S03]  /*0530*/  @!P4 LOP3.LUT R11, RZ, R7, RZ, 0x33, !PT ;  /* 0x00000007ff0bc212 */ /* 0x000fc600078e33ff */
[----:B------:R-:W-:Y:S01]  /*0540*/  @!P3 IMAD.MOV R13, RZ, RZ, -R13 ;  /* 0x000000ffff0db224 */ /* 0x000fe200078e0a0d */
[----:B------:R-:W-:-:S05]  /*0550*/  @!P5 LOP3.LUT R13, RZ, R3, RZ, 0x33, !PT ;  /* 0x00000003ff0dd212 */ /* 0x000fca00078e33ff */
[----:B------:R-:W-:Y:S02]  /*0560*/  IMAD R0, R11, R3, R13 ;  /* 0x000000030b007224 */ /* 0x000fe400078e020d */
[----:B-1----:R-:W-:Y:S02]  /*0570*/  IMAD R3, R5, R4, RZ ;  /* 0x0000000405037224 */ /* 0x002fe400078e02ff */
[----:B------:R-:W-:Y:S02]  /*0580*/  IMAD R20, R20, R5, RZ ;  /* 0x0000000514147224 */ /* 0x000fe400078e02ff */
[----:B------:R-:W-:Y:S01]  /*0590*/  IMAD R0, R0, R3, RZ ;  /* 0x0000000300007224 */ /* 0x000fe200078e02ff */
[----:B---3--:R-:W-:Y:S06]  /*05a0*/  @P0 BRA `(.L_x_1) ;  /* 0x0000002400340947 */ /* 0x008fec0003800000 */
[----:B------:R-:W0:Y:S01]  /*05b0*/  LDC R6, c[0x0][0x360] ;  /* 0x0000d800ff067b82 */ /* 0x000e220000000800 */
[----:B------:R-:W-:-:S13]  /*05c0*/  ISETP.GE.AND P0, PT, R5, 0x1, PT ;  /* 0x000000010500780c */ /* 0x000fda0003f06270 */
[----:B------:R-:W-:Y:S05]  /*05d0*/  @!P0 BRA `(.L_x_2) ;  /* 0x0000002000fc8947 */ /* 0x000fea0003800000 */
[----:B------:R-:W-:Y:S02]  /*05e0*/  VIADD R2, R5, 0xffffffff ;  /* 0xffffffff05027836 */ /* 0x000fe40000000000 */
[----:B------:R-:W-:-:S03]  /*05f0*/  IMAD.MOV.U32 R3, RZ, RZ, R21 ;  /* 0x000000ffff037224 */ /* 0x000fc600078e0015 */
[----:B------:R-:W-:-:S04]  /*0600*/  LEA.HI R2, R2, 0x1, RZ, 0x1d ;  /* 0x0000000102027811 */ /* 0x000fc800078fe8ff */
[----:B------:R-:W-:-:S07]  /*0610*/  LOP3.LUT R2, R2, 0x7, RZ, 0xc0, !PT ;  /* 0x0000000702027812 */ /* 0x000fce00078ec0ff */
.L_x_6:
[----:B------:R-:W1:Y:S01]  /*0620*/  LDC R22, c[0x0][0x3b0] ;  /* 0x0000ec00ff167b82 */ /* 0x000e620000000800 */
[----:B------:R-:W-:Y:S01]  /*0630*/  ISETP.NE.AND P1, PT, R2, RZ, PT ;  /* 0x000000ff0200720c */ /* 0x000fe20003f25270 */
[----:B------:R-:W-:Y:S01]  /*0640*/  IMAD.MOV.U32 R23, RZ, RZ, RZ ;  /* 0x000000ffff177224 */ /* 0x000fe200078e00ff */
[----:B------:R-:W-:Y:S02]  /*0650*/  MOV R26, RZ ;  /* 0x000000ff001a7202 */ /* 0x000fe40000000f00 */
[----:B-1----:R-:W-:Y:S01]  /*0660*/  ISETP.GE.U32.AND P0, PT, R22, 0x39, PT ;  /* 0x000000391600780c */ /* 0x002fe20003f06070 */
[----:B------:R-:W-:-:S12]  /*0670*/  IMAD R24, R3, R22, R0 ;  /* 0x0000001603187224 */ /* 0x000fd800078e0200 */
[----:B------:R-:W-:Y:S05]  /*0680*/  @!P0 BRA `(.L_x_3) ;  /* 0x0000001000808947 */ /* 0x000fea0003800000 */
[----:B------:R-:W-:Y:S02]  /*0690*/  HFMA2 R23, -RZ, RZ, 0, 0 ;  /* 0x00000000ff177431 */ /* 0x000fe400000001ff */
[----:B------:R-:W-:Y:S02]  /*06a0*/  IMAD.MOV.U32 R26, RZ, RZ, RZ ;  /* 0x000000ffff1a7224 */ /* 0x000fe400078e00ff */
[----:B------:R-:W-:-:S07]  /*06b0*/  IMAD.MOV.U32 R25, RZ, RZ, RZ ;  /* 0x000000ffff197224 */ /* 0x000fce00078e00ff */
.L_x_4:
[----:B------:R-:W1:Y:S01]  /*06c0*/  LDC.64 R30, c[0x0][0x380] ;  /* 0x0000e000ff1e7b82 */ /* 0x000e620000000a00 */
[----:B------:R-:W-:Y:S01]  /*06d0*/  IADD3 R7, PT, PT, R24, R23, RZ ;  /* 0x0000001718077210 */ /* 0x000fe20007ffe0ff */
[----:B------:R-:W-:-:S06]  /*06e0*/  IMAD.IADD R5, R20, 0x1, R23 ;  /* 0x0000000114057824 */ /* 0x000fcc00078e0217 */
[----:B------:R-:W2:Y:S01]  /*06f0*/  LDC.64 R28, c[0x0][0x388] ;  /* 0x0000e200ff1c7b82 */ /* 0x000ea20000000a00 */
[----:B-1----:R-:W-:-:S05]  /*0700*/  IMAD.WIDE.U32 R30, R5, 0x2, R30 ;  /* 0x00000002051e7825 */ /* 0x002fca00078e001e */
[----:B------:R-:W3:Y:S01]  /*0710*/  LDG.E.128.CONSTANT R12, desc[UR8][R30.64] ;  /* 0x000000081e0c7981 */ /* 0x000ee2000c1e9d00 */
[----:B--2---:R-:W-:-:S05]  /*0720*/  IMAD.WIDE R28, R7, 0x2, R28 ;  /* 0x00000002071c7825 */ /* 0x004fca00078e021c */
[----:B------:R-:W0:Y:S04]  /*0730*/  LDG.E.128.CONSTANT R16, desc[UR8][R28.64] ;  /* 0x000000081c107981 */ /* 0x000e28000c1e9d00 */
[----:B------:R-:W2:Y:S01]  /*0740*/  LDG.E.128.CONSTANT R8, desc[UR8][R28.64+0x10] ;  /* 0x000010081c087981 */ /* 0x000ea2000c1e9d00 */
[C---:B---3--:R-:W-:Y:S01]  /*0750*/  PRMT R4, R12.reuse, 0x7632, R4 ;  /* 0x000076320c047816 */ /* 0x048fe20000000004 */
[----:B------:R-:W-:-:S03]  /*0760*/  IMAD.U32 R5, R12, 0x10000, RZ ;  /* 0x000100000c057824 */ /* 0x000fc600078e00ff */
[----:B------:R-:W-:Y:S02]  /*0770*/  SHF.L.U32 R4, R4, 0x10, RZ ;  /* 0x0000001004047819 */ /* 0x000fe400000006ff */
[C---:B0-----:R-:W-:Y:S01]  /*0780*/  PRMT R6, R16.reuse, 0x7632, R6 ;  /* 0x0000763210067816 */ /* 0x041fe20000000006 */
[----:B------:R-:W-:-:S04]  /*0790*/  IMAD.U32 R16, R16, 0x10000, RZ ;  /* 0x0001000010107824 */ /* 0x000fc800078e00ff */
[----:B------:R-:W-:Y:S02]  /*07a0*/  IMAD.U32 R6, R6, 0x10000, RZ ;  /* 0x0001000006067824 */ /* 0x000fe400078e00ff */
[----:B------:R-:W-:Y:S01]  /*07b0*/  FFMA R5, R5, R16, R26 ;  /* 0x0000001005057223 */ /* 0x000fe2000000001a */
[----:B------:R-:W-:Y:S01]  /*07c0*/  IMAD.U32 R7, R13, 0x10000, RZ ;  /* 0x000100000d077824 */ /* 0x000fe200078e00ff */
[----:B------:R-:W-:Y:S02]  /*07d0*/  SHF.L.U32 R12, R17, 0x10, RZ ;  /* 0x00000010110c7819 */ /* 0x000fe400000006ff */
[----:B------:R-:W-:-:S04]  /*07e0*/  FFMA R4, R4, R6, R5 ;  /* 0x0000000604047223 */ /* 0x000fc80000000005 */
[----:B------:R-:W-:Y:S02]  /*07f0*/  FFMA R12, R7, R12, R4 ;  /* 0x0000000c070c7223 */ /* 0x000fe40000000004 */
[----:B------:R-:W3:Y:S01]  /*0800*/  LDG.E.128.CONSTANT R4, desc[UR8][R30.64+0x10] ;  /* 0x000010081e047981 */ /* 0x000ee2000c1e9d00 */
[----:B------:R-:W-:Y:S02]  /*0810*/  PRMT R13, R13, 0x7632, R13 ;  /* 0x000076320d0d7816 */ /* 0x000fe4000000000d */
[----:B------:R-:W-:-:S03]  /*0820*/  PRMT R17, R17, 0x7632, R17 ;  /* 0x0000763211117816 */ /* 0x000fc60000000011 */
[----:B------:R-:W-:Y:S02]  /*0830*/  IMAD.U32 R13, R13, 0x10000, RZ ;  /* 0x000100000d0d7824 */ /* 0x000fe400078e00ff */
[----:B------:R-:W-:Y:S02]  /*0840*/  IMAD.U32 R17, R17, 0x10000, RZ ;  /* 0x0001000011117824 */ /* 0x000fe400078e00ff */
[----:B------:R-:W-:Y:S02]  /*0850*/  IMAD.U32 R16, R18, 0x10000, RZ ;  /* 0x0001000012107824 */ /* 0x000fe400078e00ff */
[----:B------:R-:W-:Y:S01]  /*0860*/  FFMA R12, R13, R17, R12 ;  /* 0x000000110d0c7223 */ /* 0x000fe2000000000c */
[C---:B------:R-:W-:Y:S02]  /*0870*/  SHF.L.U32 R13, R14.reuse, 0x10, RZ ;  /* 0x000000100e0d7819 */ /* 0x040fe400000006ff */
[----:B------:R-:W-:Y:S02]  /*0880*/  PRMT R14, R14, 0x7632, R14 ;  /* 0x000076320e0e7816 */ /* 0x000fe4000000000e */
[----:B------:R-:W-:Y:S01]  /*0890*/  PRMT R18, R18, 0x7632, R18 ;  /* 0x0000763212127816 */ /* 0x000fe20000000012 */
[----:B------:R-:W-:-:S02]  /*08a0*/  FFMA R12, R13, R16, R12 ;  /* 0x000000100d0c7223 */ /* 0x000fc4000000000c */
[----:B------:R-:W-:Y:S01]  /*08b0*/  IMAD.U32 R13, R14, 0x10000, RZ ;  /* 0x000100000e0d7824 */ /* 0x000fe200078e00ff */
[----:B------:R-:W-:Y:S01]  /*08c0*/  SHF.L.U32 R18, R18, 0x10, RZ ;  /* 0x0000001012127819 */ /* 0x000fe200000006ff */
[C---:B------:R-:W-:Y:S01]  /*08d0*/  IMAD.U32 R14, R19.reuse, 0x10000, RZ ;  /* 0x00010000130e7824 */ /* 0x040fe200078e00ff */
[----:B------:R-:W-:-:S03]  /*08e0*/  PRMT R19, R19, 0x7632, R19 ;  /* 0x0000763213137816 */ /* 0x000fc60000000013 */
[----:B------:R-:W-:Y:S01]  /*08f0*/  FFMA R12, R13, R18, R12 ;  /* 0x000000120d0c7223 */ /* 0x000fe2000000000c */
[C---:B------:R-:W-:Y:S01]  /*0900*/  IMAD.U32 R13, R15.reuse, 0x10000, RZ ;  /* 0x000100000f0d7824 */ /* 0x040fe200078e00ff */
[----:B------:R-:W-:Y:S01]  /*0910*/  PRMT R15, R15, 0x7632, R15 ;  /* 0x000076320f0f7816 */ /* 0x000fe2000000000f */
[----:B------:R-:W-:Y:S02]  /*0920*/  IMAD.U32 R19, R19, 0x10000, RZ ;  /* 0x0001000013137824 */ /* 0x000fe400078e00ff */
[----:B------:R-:W-:Y:S01]  /*0930*/  FFMA R12, R13, R14, R12 ;  /* 0x0000000e0d0c7223 */ /* 0x000fe2000000000c */
[----:B------:R-:W-:-:S05]  /*0940*/  SHF.L.U32 R15, R15, 0x10, RZ ;  /* 0x000000100f0f7819 */ /* 0x000fca00000006ff */
[----:B------:R-:W-:Y:S02]  /*0950*/  FFMA R12, R15, R19, R12 ;  /* 0x000000130f0c7223 */ /* 0x000fe4000000000c */
[----:B------:R-:W4:Y:S01]  /*0960*/  LDG.E.128.CONSTANT R16, desc[UR8][R28.64+0x20] ;  /* 0x000020081c107981 */ /* 0x000f22000c1e9d00 */
[C---:B---3--:R-:W-:Y:S01]  /*0970*/  PRMT R13, R4.reuse, 0x7632, R13 ;  /* 0x00007632040d7816 */ /* 0x048fe2000000000d */
[----:B------:R-:W-:Y:S01]  /*0980*/  IMAD.U32 R15, R4, 0x10000, RZ ;  /* 0x00010000040f7824 */ /* 0x000fe200078e00ff */
[C---:B--2---:R-:W-:Y:S02]  /*0990*/  PRMT R4, R8.reuse, 0x7632, R4 ;  /* 0x0000763208047816 */ /* 0x044fe40000000004 */
[----:B------:R-:W-:Y:S01]  /*09a0*/  SHF.L.U32 R8, R8, 0x10, RZ ;  /* 0x0000001008087819 */ /* 0x000fe200000006ff */
[----:B------:R-:W-:Y:S02]  /*09b0*/  IMAD.U32 R13, R13, 0x10000, RZ ;  /* 0x000100000d0d7824 */ /* 0x000fe400078e00ff */
[----:B------:R-:W-:-:S02]  /*09c0*/  IMAD.U32 R4, R4, 0x10000, RZ ;  /* 0x0001000004047824 */ /* 0x000fc400078e00ff */
[----:B------:R-:W-:Y:S01]  /*09d0*/  FFMA R8, R15, R8, R12 ;  /* 0x000000080f087223 */ /* 0x000fe2000000000c */
[----:B------:R-:W-:Y:S01]  /*09e0*/  SHF.L.U32 R15, R5, 0x10, RZ ;  /* 0x00000010050f7819 */ /* 0x000fe200000006ff */
[----:B------:R-:W-:Y:S02]  /*09f0*/  IMAD.U32 R12, R9, 0x10000, RZ ;  /* 0x00010000090c7824 */ /* 0x000fe400078e00ff */
[----:B------:R-:W-:-:S04]  /*0a00*/  FFMA R4, R13, R4, R8 ;  /* 0x000000040d047223 */ /* 0x000fc80000000008 */
[----:B------:R-:W-:Y:S02]  /*0a10*/  FFMA R4, R15, R12, R4 ;  /* 0x0000000c0f047223 */ /* 0x000fe40000000004 */
[----:B------:R-:W2:Y:S01]  /*0a20*/  LDG.E.128.CONSTANT R12, desc[UR8][R30.64+0x20] ;  /* 0x000020081e0c7981 */ /* 0x000ea2000c1e9d00 */
[----:B------:R-:W-:Y:S02]  /*0a30*/  PRMT R5, R5, 0x7632, R5 ;  /* 0x0000763205057816 */ /* 0x000fe40000000005 */
[----:B------:R-:W-:-:S03]  /*0a40*/  PRMT R9, R9, 0x7632, R9 ;  /* 0x0000763209097816 */ /* 0x000fc60000000009 */
        /* <DEDUP_REMOVED lines=9> */
[----:B------:R-:W-:Y:S02]  /*0ae0*/  SHF.L.U32 R5, R6, 0x10, RZ ;  /* 0x0000001006057819 */ /* 0x000fe400000006ff */
[----:B------:R-:W-:-:S03]  /*0af0*/  SHF.L.U32 R6, R11, 0x10, RZ ;  /* 0x000000100b067819 */ /* 0x000fc600000006ff */
[----:B------:R-:W-:Y:S01]  /*0b00*/  FFMA R4, R5, R10, R4 ;  /* 0x0000000a05047223 */ /* 0x000fe20000000004 */
[C---:B------:R-:W-:Y:S01]  /*0b10*/  IMAD.U32 R5, R7.reuse, 0x10000, RZ ;  /* 0x0001000007057824 */ /* 0x040fe200078e00ff */
[----:B------:R-:W-:Y:S02]  /*0b20*/  PRMT R7, R7, 0x7632, R7 ;  /* 0x0000763207077816 */ /* 0x000fe40000000007 */
[----:B------:R-:W-:Y:S01]  /*0b30*/  PRMT R11, R11, 0x7632, R11 ;  /* 0x000076320b0b7816 */ /* 0x000fe2000000000b */
[----:B------:R-:W-:Y:S02]  /*0b40*/  FFMA R4, R5, R6, R4 ;  /* 0x0000000605047223 */ /* 0x000fe40000000004 */
[----:B------:R-:W-:Y:S02]  /*0b50*/  IMAD.U32 R7, R7, 0x10000, RZ ;  /* 0x0001000007077824 */ /* 0x000fe400078e00ff */
[----:B------:R-:W-:Y:S01]  /*0b60*/  IMAD.U32 R11, R11, 0x10000, RZ ;  /* 0x000100000b0b7824 */ /* 0x000fe200078e00ff */
[C---:B----4-:R-:W-:Y:S01]  /*0b70*/  PRMT R6, R16.reuse, 0x7632, R6 ;  /* 0x0000763210067816 */ /* 0x050fe20000000006 */
[----:B------:R-:W-:-:S02]  /*0b80*/  IMAD.U32 R16, R16, 0x10000, RZ ;  /* 0x0001000010107824 */ /* 0x000fc400078e00ff */
[----:B------:R-:W-:Y:S01]  /*0b90*/  FFMA R4, R7, R11, R4 ;  /* 0x0000000b07047223 */ /* 0x000fe20000000004 */
[----:B------:R-:W-:Y:S01]  /*0ba0*/  SHF.L.U32 R6, R6, 0x10, RZ ;  /* 0x0000001006067819 */ /* 0x000fe200000006ff */
[----:B------:R-:W3:Y:S01]  /*0bb0*/  LDG.E.128.CONSTANT R8, desc[UR8][R28.64+0x30] ;  /* 0x000030081c087981 */ /* 0x000ee2000c1e9d00 */
[C---:B--2---:R-:W-:Y:S02]  /*0bc0*/  PRMT R5, R12.reuse, 0x7632, R5 ;  /* 0x000076320c057816 */ /* 0x044fe40000000005 */
[----:B------:R-:W-:-:S03]  /*0bd0*/  SHF.L.U32 R7, R12, 0x10, RZ ;  /* 0x000000100c077819 */ /* 0x000fc600000006ff */
[----:B------:R-:W-:Y:S02]  /*0be0*/  IMAD.U32 R5, R5, 0x10000, RZ ;  /* 0x0001000005057824 */ /* 0x000fe400078e00ff */
[----:B------:R-:W-:Y:S01]  /*0bf0*/  FFMA R4, R7, R16, R4 ;  /* 0x0000001007047223 */ /* 0x000fe20000000004 */
[----:B------:R-:W-:Y:S02]  /*0c00*/  IMAD.U32 R7, R13, 0x10000, RZ ;  /* 0x000100000d077824 */ /* 0x000fe400078e00ff */
[----:B------:R-:W-:Y:S02]  /*0c10*/  IMAD.U32 R12, R17, 0x10000, RZ ;  /* 0x00010000110c7824 */ /* 0x000fe400078e00ff */
[----:B------:R-:W-:-:S04]  /*0c20*/  FFMA R4, R5, R6, R4 ;  /* 0x0000000605047223 */ /* 0x000fc80000000004 */
[----:B------:R-:W-:Y:S02]  /*0c30*/  FFMA R12, R7, R12, R4 ;  /* 0x0000000c070c7223 */ /* 0x000fe40000000004 */
[----:B------:R-:W2:Y:S01]  /*0c40*/  LDG.E.128.CONSTANT R4, desc[UR8][R30.64+0x30] ;  /* 0x000030081e047981 */ /* 0x000ea2000c1e9d00 */
[----:B------:R-:W-:Y:S02]  /*0c50*/  PRMT R13, R13, 0x7632, R13 ;  /* 0x000076320d0d7816 */ /* 0x000fe4000000000d */
[----:B------:R-:W-:Y:S02]  /*0c60*/  PRMT R17, R17, 0x7632, R17 ;  /* 0x0000763211117816 */ /* 0x000fe40000000011 */
[----:B------:R-:W-:-:S03]  /*0c70*/  SHF.L.U32 R13, R13, 0x10, RZ ;  /* 0x000000100d0d7819 */ /* 0x000fc600000006ff */
[----:B------:R-:W-:Y:S01]  /*0c80*/  IMAD.U32 R17, R17, 0x10000, RZ ;  /* 0x0001000011117824 */ /* 0x000fe200078e00ff */
[----:B------:R-:W-:-:S03]  /*0c90*/  SHF.L.U32 R16, R18, 0x10, RZ ;  /* 0x0000001012107819 */ /* 0x000fc600000006ff */
[----:B------:R-:W-:Y:S01]  /*0ca0*/  FFMA R12, R13, R17, R12 ;  /* 0x000000110d0c7223 */ /* 0x000fe2000000000c */
[C---:B------:R-:W-:Y:S01]  /*0cb0*/  IMAD.U32 R13, R14.reuse, 0x10000, RZ ;  /* 0x000100000e0d7824 */ /* 0x040fe200078e00ff */
[----:B------:R-:W-:Y:S02]  /*0cc0*/  PRMT R14, R14, 0x7632, R14 ;  /* 0x000076320e0e7816 */ /* 0x000fe4000000000e */
[----:B------:R-:W-:Y:S01]  /*0cd0*/  PRMT R18, R18, 0x7632, R18 ;  /* 0x0000763212127816 */ /* 0x000fe20000000012 */
[----:B------:R-:W-:Y:S02]  /*0ce0*/  FFMA R12, R13, R16, R12 ;  /* 0x000000100d0c7223 */ /* 0x000fe4000000000c */
[----:B------:R-:W-:Y:S02]  /*0cf0*/  IMAD.U32 R13, R14, 0x10000, RZ ;  /* 0x000100000e0d7824 */ /* 0x000fe400078e00ff */
[----:B------:R-:W-:Y:S02]  /*0d00*/  IMAD.U32 R18, R18, 0x10000, RZ ;  /* 0x0001000012127824 */ /* 0x000fe400078e00ff */
[----:B------:R-:W-:-:S02]  /*0d10*/  IMAD.U32 R14, R19, 0x10000, RZ ;  /* 0x00010000130e7824 */ /* 0x000fc400078e00ff */
[----:B------:R-:W-:Y:S01]  /*0d20*/  FFMA R12, R13, R18, R12 ;  /* 0x000000120d0c7223 */ /* 0x000fe2000000000c */
[C---:B------:R-:W-:Y:S02]  /*0d30*/  SHF.L.U32 R13, R15.reuse, 0x10, RZ ;  /* 0x000000100f0d7819 */ /* 0x040fe400000006ff */
[----:B------:R-:W-:Y:S02]  /*0d40*/  PRMT R15, R15, 0x7632, R15 ;  /* 0x000076320f0f7816 */ /* 0x000fe4000000000f */
[----:B------:R-:W-:Y:S01]  /*0d50*/  PRMT R19, R19, 0x7632, R19 ;  /* 0x0000763213137816 */ /* 0x000fe20000000013 */
[----:B------:R-:W-:Y:S02]  /*0d60*/  FFMA R12, R13, R14, R12 ;  /* 0x0000000e0d0c7223 */ /* 0x000fe4000000000c */
[----:B------:R-:W-:Y:S01]  /*0d70*/  IMAD.U32 R15, R15, 0x10000, RZ ;  /* 0x000100000f0f7824 */ /* 0x000fe200078e00ff */
[----:B------:R-:W-:-:S05]  /*0d80*/  SHF.L.U32 R19, R19, 0x10, RZ ;  /* 0x0000001013137819 */ /* 0x000fca00000006ff */
[----:B------:R-:W-:Y:S02]  /*0d90*/  FFMA R12, R15, R19, R12 ;  /* 0x000000130f0c7223 */ /* 0x000fe4000000000c */
[----:B------:R-:W4:Y:S01]  /*0da0*/  LDG.E.128.CONSTANT R16, desc[UR8][R30.64+0x40] ;  /* 0x000040081e107981 */ /* 0x000f22000c1e9d00 */
[C---:B--2---:R-:W-:Y:S01]  /*0db0*/  PRMT R13, R4.reuse, 0x7632, R13 ;  /* 0x00007632040d7816 */ /* 0x044fe2000000000d */
[----:B------:R-:W-:Y:S01]  /*0dc0*/  IMAD.U32 R15, R4, 0x10000, RZ ;  /* 0x00010000040f7824 */ /* 0x000fe200078e00ff */
[C---:B---3--:R-:W-:Y:S01]  /*0dd0*/  PRMT R4, R8.reuse, 0x7632, R4 ;  /* 0x0000763208047816 */ /* 0x048fe20000000004 */
[----:B------:R-:W-:Y:S01]  /*0de0*/  IMAD.U32 R8, R8, 0x10000, RZ ;  /* 0x0001000008087824 */ /* 0x000fe200078e00ff */
[----:B------:R-:W-:-:S03]  /*0df0*/  SHF.L.U32 R13, R13, 0x10, RZ ;  /* 0x000000100d0d7819 */ /* 0x000fc600000006ff */
[----:B------:R-:W-:Y:S02]  /*0e00*/  IMAD.U32 R4, R4, 0x10000, RZ ;  /* 0x0001000004047824 */ /* 0x000fe400078e00ff */
[----:B------:R-:W-:Y:S01]  /*0e10*/  FFMA R8, R15, R8, R12 ;  /* 0x000000080f087223 */ /* 0x000fe2000000000c */
[----:B------:R-:W-:Y:S01]  /*0e20*/  IMAD.U32 R15, R5, 0x10000, RZ ;  /* 0x00010000050f7824 */ /* 0x000fe200078e00ff */
[----:B------:R-:W-:Y:S02]  /*0e30*/  SHF.L.U32 R12, R9, 0x10, RZ ;  /* 0x00000010090c7819 */ /* 0x000fe400000006ff */
[----:B------:R-:W-:-:S04]  /*0e40*/  FFMA R4, R13, R4, R8 ;  /* 0x000000040d047223 */ /* 0x000fc80000000008 */
[----:B------:R-:W-:Y:S02]  /*0e50*/  FFMA R4, R15, R12, R4 ;  /* 0x0000000c0f047223 */ /* 0x000fe40000000004 */
[----:B------:R-:W2:Y:S01]  /*0e60*/  LDG.E.128.CONSTANT R12, desc[UR8][R28.64+0x40] ;  /* 0x000040081c0c7981 */ /* 0x000ea2000c1e9d00 */
        /* <DEDUP_REMOVED lines=20> */
[----:B----4-:R-:W-:-:S03]  /*0fb0*/  PRMT R5, R16, 0x7632, R5 ;  /* 0x0000763210057816 */ /* 0x010fc60000000005 */
[----:B------:R-:W-:Y:S01]  /*0fc0*/  FFMA R4, R7, R11, R4 ;  /* 0x0000000b07047223 */ /* 0x000fe20000000004 */
[----:B------:R-:W-:Y:S01]  /*0fd0*/  IMAD.U32 R7, R16, 0x10000, RZ ;  /* 0x0001000010077824 */ /* 0x000fe200078e00ff */
[----:B------:R-:W3:Y:S01]  /*0fe0*/  LDG.E.128.CONSTANT R8, desc[UR8][R28.64+0x50] ;  /* 0x000050081c087981 */ /* 0x000ee2000c1e9d00 */
[----:B------:R-:W-:Y:S01]  /*0ff0*/  IMAD.U32 R5, R5, 0x10000, RZ ;  /* 0x0001000005057824 */ /* 0x000fe200078e00ff */
[C---:B--2---:R-:W-:Y:S02]  /*1000*/  PRMT R6, R12.reuse, 0x7632, R6 ;  /* 0x000076320c067816 */ /* 0x044fe40000000006 */
[----:B------:R-:W-:-:S03]  /*1010*/  SHF.L.U32 R12, R12, 0x10, RZ ;  /* 0x000000100c0c7819 */ /* 0x000fc600000006ff */
[----:B------:R-:W-:Y:S02]  /*1020*/  IMAD.U32 R6, R6, 0x10000, RZ ;  /* 0x0001000006067824 */ /* 0x000fe400078e00ff */
        /* <DEDUP_REMOVED lines=18> */
[----:B------:R-:W-:Y:S01]  /*1150*/  FFMA R12, R13, R14, R12 ;  /* 0x0000000e0d0c7223 */ /* 0x000fe2000000000c */
[----:B------:R-:W-:Y:S01]  /*1160*/  IMAD.U32 R13, R19, 0x10000, RZ ;  /* 0x00010000130d7824 */ /* 0x000fe200078e00ff */
[----:B------:R-:W-:Y:S02]  /*1170*/  SHF.L.U32 R14, R15, 0x10, RZ ;  /* 0x000000100f0e7819 */ /* 0x000fe400000006ff */
[----:B------:R-:W-:Y:S02]  /*1180*/  PRMT R19, R19, 0x7632, R19 ;  /* 0x0000763213137816 */ /* 0x000fe40000000013 */
[----:B------:R-:W-:Y:S01]  /*1190*/  PRMT R15, R15, 0x7632, R15 ;  /* 0x000076320f0f7816 */ /* 0x000fe2000000000f */
[----:B------:R-:W-:Y:S02]  /*11a0*/  FFMA R12, R13, R14, R12 ;  /* 0x0000000e0d0c7223 */ /* 0x000fe4000000000c */
[----:B------:R-:W-:Y:S02]  /*11b0*/  IMAD.U32 R19, R19, 0x10000, RZ ;  /* 0x0001000013137824 */ /* 0x000fe400078e00ff */
[----:B------:R-:W-:Y:S01]  /*11c0*/  IMAD.U32 R15, R15, 0x10000, RZ ;  /* 0x000100000f0f7824 */ /* 0x000fe200078e00ff */
[C---:B---3--:R-:W-:Y:S01]  /*11d0*/  PRMT R14, R8.reuse, 0x7632, R14 ;  /* 0x00007632080e7816 */ /* 0x048fe2000000000e */
[----:B------:R-:W-:-:S02]  /*11e0*/  IMAD.U32 R8, R8, 0x10000, RZ ;  /* 0x0001000008087824 */ /* 0x000fc400078e00ff */
[----:B------:R-:W-:Y:S01]  /*11f0*/  FFMA R12, R19, R15, R12 ;  /* 0x0000000f130c7223 */ /* 0x000fe2000000000c */
[----:B------:R-:W-:Y:S01]  /*1200*/  SHF.L.U32 R14, R14, 0x10, RZ ;  /* 0x000000100e0e7819 */ /* 0x000fe200000006ff */
[----:B------:R-:W3:Y:S01]  /*1210*/  LDG.E.128.CONSTANT R16, desc[UR8][R30.64+0x60] ;  /* 0x000060081e107981 */ /* 0x000ee2000c1e9d00 */
[C---:B--2---:R-:W-:Y:S02]  /*1220*/  PRMT R13, R4.reuse, 0x7632, R13 ;  /* 0x00007632040d7816 */ /* 0x044fe4000000000d */
[----:B------:R-:W-:-:S03]  /*1230*/  SHF.L.U32 R15, R4, 0x10, RZ ;  /* 0x00000010040f7819 */ /* 0x000fc600000006ff */
[----:B------:R-:W-:Y:S02]  /*1240*/  IMAD.U32 R4, R13, 0x10000, RZ ;  /* 0x000100000d047824 */ /* 0x000fe400078e00ff */
[--C-:B------:R-:W-:Y:S01]  /*1250*/  FFMA R15, R15, R8, R12.reuse ;  /* 0x000000080f0f7223 */ /* 0x100fe2000000000c */
[C---:B------:R-:W-:Y:S01]  /*1260*/  PRMT R12, R9.reuse, 0x7632, R12 ;  /* 0x00007632090c7816 */ /* 0x040fe2000000000c */
[----:B------:R-:W-:Y:S01]  /*1270*/  IMAD.U32 R9, R9, 0x10000, RZ ;  /* 0x0001000009097824 */ /* 0x000fe200078e00ff */
[C---:B------:R-:W-:Y:S01]  /*1280*/  PRMT R8, R5.reuse, 0x7632, R8 ;  /* 0x0000763205087816 */ /* 0x040fe20000000008 */
[----:B------:R-:W-:Y:S02]  /*1290*/  IMAD.U32 R5, R5, 0x10000, RZ ;  /* 0x0001000005057824 */ /* 0x000fe400078e00ff */
[----:B------:R-:W-:Y:S01]  /*12a0*/  FFMA R4, R4, R14, R15 ;  /* 0x0000000e04047223 */ /* 0x000fe2000000000f */
[----:B------:R-:W-:Y:S01]  /*12b0*/  IMAD.U32 R12, R12, 0x10000, RZ ;  /* 0x000100000c0c7824 */ /* 0x000fe200078e00ff */
[----:B------:R-:W-:-:S02]  /*12c0*/  SHF.L.U32 R13, R8, 0x10, RZ ;  /* 0x00000010080d7819 */ /* 0x000fc400000006ff */
[----:B------:R-:W-:-:S04]  /*12d0*/  FFMA R4, R5, R9, R4 ;  /* 0x0000000905047223 */ /* 0x000fc80000000004 */
[----:B------:R-:W-:Y:S02]  /*12e0*/  FFMA R4, R13, R12, R4 ;  /* 0x0000000c0d047223 */ /* 0x000fe40000000004 */
[----:B------:R-:W2:Y:S01]  /*12f0*/  LDG.E.128.CONSTANT R12, desc[UR8][R28.64+0x60] ;  /* 0x000060081c0c7981 */ /* 0x000ea2000c1e9d00 */
[----:B------:R-:W-:Y:S01]  /*1300*/  IMAD.U32 R5, R6, 0x10000, RZ ;  /* 0x0001000006057824 */ /* 0x000fe200078e00ff */
[----:B------:R-:W-:Y:S02]  /*1310*/  SHF.L.U32 R8, R10, 0x10, RZ ;  /* 0x000000100a087819 */ /* 0x000fe400000006ff */
[----:B------:R-:W-:Y:S02]  /*1320*/  PRMT R6, R6, 0x7632, R6 ;  /* 0x0000763206067816 */ /* 0x000fe40000000006 */
[----:B------:R-:W-:Y:S01]  /*1330*/  PRMT R10, R10, 0x7632, R10 ;  /* 0x000076320a0a7816 */ /* 0x000fe2000000000a */
[----:B------:R-:W-:Y:S02]  /*1340*/  FFMA R4, R5, R8, R4 ;  /* 0x0000000805047223 */ /* 0x000fe40000000004 */
[----:B------:R-:W-:-:S02]  /*1350*/  IMAD.U32 R5, R6, 0x10000, RZ ;  /* 0x0001000006057824 */ /* 0x000fc400078e00ff */
        /* <DEDUP_REMOVED lines=8> */
[----:B------:R-:W-:-:S05]  /*13e0*/  SHF.L.U32 R11, R11, 0x10, RZ ;  /* 0x000000100b0b7819 */ /* 0x000fca00000006ff */
[----:B------:R-:W-:Y:S02]  /*13f0*/  FFMA R26, R7, R11, R4 ;  /* 0x0000000b071a7223 */ /* 0x000fe40000000004 */
[----:B------:R-:W4:Y:S04]  /*1400*/  LDG.E.128.CONSTANT R4, desc[UR8][R30.64+0x70] ;  /* 0x000070081e047981 */ /* 0x000f28000c1e9d00 */
[----:B------:R-:W5:Y:S01]  /*1410*/  LDG.E.128.CONSTANT R8, desc[UR8][R28.64+0x70] ;  /* 0x000070081c087981 */ /* 0x000f62000c1e9d00 */
[C---:B---3--:R-:W-:Y:S01]  /*1420*/  IMAD.U32 R27, R16.reuse, 0x10000, RZ ;  /* 0x00010000101b7824 */ /* 0x048fe200078e00ff */
[----:B------:R-:W-:Y:S01]  /*1430*/  PRMT R16, R16, 0x7632, R16 ;  /* 0x0000763210107816 */ /* 0x000fe20000000010 */
[----:B------:R-:W-:Y:S02]  /*1440*/  VIADD R25, R25, 0x8 ;  /* 0x0000000819197836 */ /* 0x000fe40000000000 */
[----:B------:R-:W-:-:S02]  /*1450*/  VIADD R23, R23, 0x40 ;  /* 0x0000004017177836 */ /* 0x000fc40000000000 */
[C---:B--2---:R-:W-:Y:S01]  /*1460*/  IMAD.U32 R32, R12.reuse, 0x10000, RZ ;  /* 0x000100000c207824 */ /* 0x044fe200078e00ff */
[----:B------:R-:W-:-:S03]  /*1470*/  PRMT R12, R12, 0x7632, R12 ;  /* 0x000076320c0c7816 */ /* 0x000fc6000000000c */
[----:B------:R-:W-:Y:S01]  /*1480*/  FFMA R26, R27, R32, R26 ;  /* 0x000000201b1a7223 */ /* 0x000fe2000000001a */
[----:B------:R-:W-:Y:S01]  /*1490*/  SHF.L.U32 R27, R16, 0x10, RZ ;  /* 0x00000010101b7819 */ /* 0x000fe200000006ff */
        /* <DEDUP_REMOVED lines=9> */
[C---:B------:R-:W-:Y:S01]  /*1530*/  PRMT R16, R14.reuse, 0x7632, R16 ;  /* 0x000076320e107816 */ /* 0x040fe20000000010 */
[----:B------:R-:W-:-:S02]  /*1540*/  IMAD.U32 R14, R14, 0x10000, RZ ;  /* 0x000100000e0e7824 */ /* 0x000fc400078e00ff */
[----:B------:R-:W-:Y:S01]  /*1550*/  FFMA R12, R17, R13, R12 ;  /* 0x0000000d110c7223 */ /* 0x000fe2000000000c */
[C---:B------:R-:W-:Y:S02]  /*1560*/  PRMT R13, R18.reuse, 0x7632, R13 ;  /* 0x00007632120d7816 */ /* 0x040fe4000000000d */
[----:B------:R-:W-:Y:S02]  /*1570*/  SHF.L.U32 R17, R18, 0x10, RZ ;  /* 0x0000001012117819 */ /* 0x000fe400000006ff */
[----:B------:R-:W-:Y:S01]  /*1580*/  SHF.L.U32 R16, R16, 0x10, RZ ;  /* 0x0000001010107819 */ /* 0x000fe200000006ff */
[----:B------:R-:W-:Y:S02]  /*1590*/  IMAD.U32 R13, R13, 0x10000, RZ ;  /* 0x000100000d0d7824 */ /* 0x000fe400078e00ff */
[----:B------:R-:W-:Y:S01]  /*15a0*/  FFMA R12, R17, R14, R12 ;  /* 0x0000000e110c7223 */ /* 0x000fe2000000000c */
[C---:B------:R-:W-:Y:S01]  /*15b0*/  IMAD.U32 R17, R19.reuse, 0x10000, RZ ;  /* 0x0001000013117824 */ /* 0x040fe200078e00ff */
[----:B------:R-:W-:Y:S01]  /*15c0*/  PRMT R19, R19, 0x7632, R19 ;  /* 0x0000763213137816 */ /* 0x000fe20000000013 */
[C---:B------:R-:W-:Y:S01]  /*15d0*/  IMAD.U32 R14, R15.reuse, 0x10000, RZ ;  /* 0x000100000f0e7824 */ /* 0x040fe200078e00ff */
[----:B------:R-:W-:Y:S01]  /*15e0*/  PRMT R15, R15, 0x7632, R15 ;  /* 0x000076320f0f7816 */ /* 0x000fe2000000000f */
[----:B------:R-:W-:Y:S01]  /*15f0*/  FFMA R12, R13, R16, R12 ;  /* 0x000000100d0c7223 */ /* 0x000fe2000000000c */
[----:B------:R-:W-:-:S02]  /*1600*/  SHF.L.U32 R19, R19, 0x10, RZ ;  /* 0x0000001013137819 */ /* 0x000fc400000006ff */
[C---:B----4-:R-:W-:Y:S01]  /*1610*/  PRMT R13, R4.reuse, 0x7632, R13 ;  /* 0x00007632040d7816 */ /* 0x050fe2000000000d */
[----:B------:R-:W-:Y:S01]  /*1620*/  FFMA R12, R17, R14, R12 ;  /* 0x0000000e110c7223 */ /* 0x000fe2000000000c */
[----:B------:R-:W-:Y:S02]  /*1630*/  IMAD.U32 R15, R15, 0x10000, RZ ;  /* 0x000100000f0f7824 */ /* 0x000fe400078e00ff */
[----:B------:R-:W-:Y:S01]  /*1640*/  IMAD.U32 R17, R4, 0x10000, RZ ;  /* 0x0001000004117824 */ /* 0x000fe200078e00ff */
[C---:B-----5:R-:W-:Y:S01]  /*1650*/  PRMT R4, R8.reuse, 0x7632, R4 ;  /* 0x0000763208047816 */ /* 0x060fe20000000004 */
[----:B------:R-:W-:Y:S01]  /*1660*/  FFMA R12, R19, R15, R12 ;  /* 0x0000000f130c7223 */ /* 0x000fe2000000000c */
[----:B------:R-:W-:Y:S01]  /*1670*/  SHF.L.U32 R8, R8, 0x10, RZ ;  /* 0x0000001008087819 */ /* 0x000fe200000006ff */
[----:B------:R-:W-:Y:S02]  /*1680*/  IMAD.U32 R13, R13, 0x10000, RZ ;  /* 0x000100000d0d7824 */ /* 0x000fe400078e00ff */
[----:B------:R-:W-:-:S02]  /*1690*/  IMAD.U32 R4, R4, 0x10000, RZ ;  /* 0x0001000004047824 */ /* 0x000fc400078e00ff */
[--C-:B------:R-:W-:Y:S01]  /*16a0*/  FFMA R8, R17, R8, R12.reuse ;  /* 0x0000000811087223 */ /* 0x100fe2000000000c */
[C---:B------:R-:W-:Y:S02]  /*16b0*/  PRMT R12, R5.reuse, 0x7632, R12 ;  /* 0x00007632050c7816 */ /* 0x040fe4000000000c */
[----:B------:R-:W-:Y:S01]  /*16c0*/  SHF.L.U32 R5, R5, 0x10, RZ ;  /* 0x0000001005057819 */ /* 0x000fe200000006ff */
[----:B------:R-:W-:Y:S01]  /*16d0*/  FFMA R4, R13, R4, R8 ;  /* 0x000000040d047223 */ /* 0x000fe20000000008 */
[C---:B------:R-:W-:Y:S01]  /*16e0*/  PRMT R14, R9.reuse, 0x7632, R14 ;  /* 0x00007632090e7816 */ /* 0x040fe2000000000e */
[----:B------:R-:W-:Y:S02]  /*16f0*/  IMAD.U32 R9, R9, 0x10000, RZ ;  /* 0x0001000009097824 */ /* 0x000fe400078e00ff */
[----:B------:R-:W-:Y:S01]  /*1700*/  IMAD.U32 R13, R12, 0x10000, RZ ;  /* 0x000100000c0d7824 */ /* 0x000fe200078e00ff */
[----:B------:R-:W-:Y:S01]  /*1710*/  SHF.L.U32 R14, R14, 0x10, RZ ;  /* 0x000000100e0e7819 */ /* 0x000fe200000006ff */
[----:B------:R-:W-:Y:S01]  /*1720*/  FFMA R4, R5, R9, R4 ;  /* 0x0000000905047223 */ /* 0x000fe20000000004 */
[----:B------:R-:W-:Y:S01]  /*1730*/  SHF.L.U32 R8, R10, 0x10, RZ ;  /* 0x000000100a087819 */ /* 0x000fe200000006ff */
[----:B------:R-:W-:-:S02]  /*1740*/  VIADD R12, R22, 0xffffffff ;  /* 0xffffffff160c7836 */ /* 0x000fc40000000000 */
[----:B------:R-:W-:Y:S02]  /*1750*/  IMAD.U32 R5, R6, 0x10000, RZ ;  /* 0x0001000006057824 */ /* 0x000fe400078e00ff */
[----:B------:R-:W-:-:S04]  /*1760*/  FFMA R4, R13, R14, R4 ;  /* 0x0000000e0d047223 */ /* 0x000fc80000000004 */
[----:B------:R-:W-:Y:S01]  /*1770*/  FFMA R4, R5, R8, R4 ;  /* 0x0000000805047223 */ /* 0x000fe20000000004 */
[----:B------:R-:W-:Y:S02]  /*1780*/  LEA.HI R8, R12, 0x1, RZ, 0x1d ;  /* 0x000000010c087811 */ /* 0x000fe400078fe8ff */
[----:B------:R-:W-:Y:S02]  /*1790*/  PRMT R6, R6, 0x7632, R6 ;  /* 0x0000763206067816 */ /* 0x000fe40000000006 */
[----:B------:R-:W-:Y:S02]  /*17a0*/  LOP3.LUT R8, R8, 0x3ffffff8, RZ, 0xc0, !PT ;  /* 0x3ffffff808087812 */ /* 0x000fe400078ec0ff */
[----:B------:R-:W-:Y:S02]  /*17b0*/  PRMT R10, R10, 0x7632, R10 ;  /* 0x000076320a0a7816 */ /* 0x000fe4000000000a */
[----:B------:R-:W-:Y:S01]  /*17c0*/  ISETP.NE.AND P0, PT, R25, R8, PT ;  /* 0x000000081900720c */ /* 0x000fe20003f05270 */
[----:B------:R-:W-:Y:S01]  /*17d0*/  IMAD.U32 R5, R6, 0x10000, RZ ;  /* 0x0001000006057824 */ /* 0x000fe200078e00ff */
[----:B------:R-:W-:-:S02]  /*17e0*/  SHF.L.U32 R10, R10, 0x10, RZ ;  /* 0x000000100a0a7819 */ /* 0x000fc400000006ff */
[----:B------:R-:W-:Y:S02]  /*17f0*/  PRMT R6, R11, 0x7632, R6 ;  /* 0x000076320b067816 */ /* 0x000fe40000000006 */
[C---:B------:R-:W-:Y:S01]  /*1800*/  PRMT R9, R7.reuse, 0x7632, R9 ;  /* 0x0000763207097816 */ /* 0x040fe20000000009 */
[----:B------:R-:W-:Y:S01]  /*1810*/  IMAD.U32 R7, R7, 0x10000, RZ ;  /* 0x0001000007077824 */ /* 0x000fe200078e00ff */
[----:B------:R-:W-:Y:S01]  /*1820*/  SHF.L.U32 R11, R11, 0x10, RZ ;  /* 0x000000100b0b7819 */ /* 0x000fe200000006ff */
[----:B------:R-:W-:Y:S01]  /*1830*/  FFMA R4, R5, R10, R4 ;  /* 0x0000000a05047223 */ /* 0x000fe20000000004 */
[----:B------:R-:W-:Y:S01]  /*1840*/  SHF.L.U32 R6, R6, 0x10, RZ ;  /* 0x0000001006067819 */ /* 0x000fe200000006ff */
[----:B------:R-:W-:Y:S02]  /*1850*/  IMAD.U32 R9, R9, 0x10000, RZ ;  /* 0x0001000009097824 */ /* 0x000fe400078e00ff */
[----:B------:R-:W-:-:S04]  /*1860*/  FFMA R4, R7, R11, R4 ;  /* 0x0000000b07047223 */ /* 0x000fc80000000004 */
[----:B------:R-:W-:Y:S01]  /*1870*/  FFMA R26, R9, R6, R4 ;  /* 0x00000006091a7223 */ /* 0x000fe20000000004 */
[----:B------:R-:W-:Y:S06]  /*1880*/  @P0 BRA `(.L_x_4) ;  /* 0xffffffec008c0947 */ /* 0x000fec000383ffff */
.L_x_3:
[----:B------:R-:W-:Y:S05]  /*1890*/  @!P1 BRA `(.L_x_5) ;  /* 0x0000001000149947 */ /* 0x000fea0003800000 */
[----:B------:R-:W1:Y:S01]  /*18a0*/  LDC.64 R4, c[0x0][0x380] ;  /* 0x0000e000ff047b82 */ /* 0x000e620000000a00 */
[----:B------:R-:W-:Y:S01]  /*18b0*/  IADD3 R7, PT, PT, R20, R23, RZ ;  /* 0x0000001714077210 */ /* 0x000fe20007ffe0ff */
[----:B------:R-:W-:-:S06]  /*18c0*/  IMAD.IADD R9, R24, 0x1, R23 ;  /* 0x0000000118097824 */ /* 0x000fcc00078e0217 */
[----:B------:R-:W2:Y:S01]  /*18d0*/  LDC.64 R12, c[0x0][0x388] ;  /* 0x0000e200ff0c7b82 */ /* 0x000ea20000000a00 */
[----:B-1----:R-:W-:-:S06]  /*18e0*/  IMAD.WIDE.U32 R4, R7, 0x2, R4 ;  /* 0x0000000207047825 */ /* 0x002fcc00078e0004 */
[----:B0-----:R-:W3:Y:S01]  /*18f0*/  LDG.E.128.CONSTANT R4, desc[UR8][R4.64] ;  /* 0x0000000804047981 */ /* 0x001ee2000c1e9d00 */
[----:B--2---:R-:W-:-:S05]  /*1900*/  IMAD.WIDE R12, R9, 0x2, R12 ;  /* 0x00000002090c7825 */ /* 0x004fca00078e020c */
[----:B------:R-:W2:Y:S01]  /*1910*/  LDG.E.128.CONSTANT R8, desc[UR8][R12.64] ;  /* 0x000000080c087981 */ /* 0x000ea2000c1e9d00 */
[----:B------:R-:W-:Y:S02]  /*1920*/  ISETP.NE.AND P0, PT, R2, 0x1, PT ;  /* 0x000000010200780c */ /* 0x000fe40003f05270 */
[----:B---3--:R-:W-:Y:S01]  /*1930*/  SHF.L.U32 R15, R4, 0x10, RZ ;  /* 0x00000010040f7819 */ /* 0x008fe200000006ff */
[----:B--2---:R-:W-:Y:S01]  /*1940*/  IMAD.U32 R16, R8, 0x10000, RZ ;  /* 0x0001000008107824 */ /* 0x004fe200078e00ff */
[----:B------:R-:W-:-:S04]  /*1950*/  PRMT R8, R4, 0x7632, R8 ;  /* 0x0000763204087816 */ /* 0x000fc80000000008 */
[C---:B------:R-:W-:Y:S01]  /*1960*/  PRMT R14, R8.reuse, 0x7632, R14 ;  /* 0x00007632080e7816 */ /* 0x040fe2000000000e */
[----:B------:R-:W-:Y:S01]  /*1970*/  FFMA R15, R15, R16, R26 ;  /* 0x000000100f0f7223 */ /* 0x000fe2000000001a */
[----:B------:R-:W-:-:S03]  /*1980*/  SHF.L.U32 R8, R8, 0x10, RZ ;  /* 0x0000001008087819 */ /* 0x000fc600000006ff */
[----:B------:R-:W-:Y:S01]  /*1990*/  IMAD.U32 R14, R14, 0x10000, RZ ;  /* 0x000100000e0e7824 */ /* 0x000fe200078e00ff */
[C---:B------:R-:W-:Y:S02]  /*19a0*/  PRMT R16, R5.reuse, 0x7632, R16 ;  /* 0x0000763205107816 */ /* 0x040fe40000000010 */
[----:B------:R-:W-:Y:S01]  /*19b0*/  SHF.L.U32 R17, R5, 0x10, RZ ;  /* 0x0000001005117819 */ /* 0x000fe200000006ff */
[----:B------:R-:W-:Y:S01]  /*19c0*/  FFMA R8, R8, R14, R15 ;  /* 0x0000000e08087223 */ /* 0x000fe2000000000f */
[C---:B------:R-:W-:Y:S01]  /*19d0*/  PRMT R4, R9.reuse, 0x7632, R4 ;  /* 0x0000763209047816 */ /* 0x040fe20000000004 */
[----:B------:R-:W-:Y:S01]  /*19e0*/  IMAD.U32 R9, R9, 0x10000, RZ ;  /* 0x0001000009097824 */ /* 0x000fe200078e00ff */
[----:B------:R-:W-:-:S03]  /*19f0*/  SHF.L.U32 R5, R16, 0x10, RZ ;  /* 0x0000001010057819 */ /* 0x000fc600000006ff */
[----:B------:R-:W-:Y:S02]  /*1a00*/  IMAD.U32 R4, R4, 0x10000, RZ ;  /* 0x0001000004047824 */ /* 0x000fe400078e00ff */
[----:B------:R-:W-:Y:S01]  /*1a10*/  FFMA R8, R17, R9, R8 ;  /* 0x0000000911087223 */ /* 0x000fe20000000008 */
        /* <DEDUP_REMOVED lines=15> */
[----:B------:R-:W-:-:S04]  /*1b10*/  FFMA R4, R7, R11, R4 ;  /* 0x0000000b07047223 */ /* 0x000fc80000000004 */
[----:B------:R-:W-:Y:S01]  /*1b20*/  FFMA R26, R5, R8, R4 ;  /* 0x00000008051a7223 */ /* 0x000fe20000000004 */
[----:B------:R-:W-:Y:S06]  /*1b30*/  @!P0 BRA `(.L_x_5) ;  /* 0x0000000c006c8947 */ /* 0x000fec0003800000 */
[----:B------:R-:W0:Y:S01]  /*1b40*/  LDC.64 R14, c[0x0][0x380] ;  /* 0x0000e000ff0e7b82 */ /* 0x000e220000000a00 */
[----:B------:R-:W-:-:S04]  /*1b50*/  IADD3 R23, P0, PT, R20, R23, RZ ;  /* 0x0000001714177210 */ /* 0x000fc80007f1e0ff */
[----:B------:R-:W-:Y:S02]  /*1b60*/  IADD3.X R4, PT, PT, RZ, RZ, RZ, P0, !PT ;  /* 0x000000ffff047210 */ /* 0x000fe400007fe4ff */
[----:B0-----:R-:W-:-:S04]  /*1b70*/  LEA R14, P0, R23, R14, 0x1 ;  /* 0x0000000e170e7211 */ /* 0x001fc800078008ff */
[----:B------:R-:W-:Y:S02]  /*1b80*/  LEA.HI.X R15, R23, R15, R4, 0x1, P0 ;  /* 0x0000000f170f7211 */ /* 0x000fe400000f0c04 */
[----:B------:R-:W2:Y:S04]  /*1b90*/  LDG.E.128.CONSTANT R4, desc[UR8][R12.64+0x10] ;  /* 0x000010080c047981 */ /* 0x000ea8000c1e9d00 */
[----:B------:R-:W3:Y:S01]  /*1ba0*/  LDG.E.128.CONSTANT R8, desc[UR8][R14.64+0x10] ;  /* 0x000010080e087981 */ /* 0x000ee2000c1e9d00 */
[----:B------:R-:W-:Y:S02]  /*1bb0*/  ISETP.NE.AND P0, PT, R2, 0x2, PT ;  /* 0x000000020200780c */ /* 0x000fe40003f05270 */
[C---:B--2---:R-:W-:Y:S01]  /*1bc0*/  PRMT R16, R4.reuse, 0x7632, R16 ;  /* 0x0000763204107816 */ /* 0x044fe20000000010 */
[----:B------:R-:W-:-:S02]  /*1bd0*/  IMAD.U32 R4, R4, 0x10000, RZ ;  /* 0x0001000004047824 */ /* 0x000fc400078e00ff */
[----:B------:R-:W-:Y:S01]  /*1be0*/  IMAD.U32 R18, R5, 0x10000, RZ ;  /* 0x0001000005127824 */ /* 0x000fe200078e00ff */
[----:B---3--:R-:W-:Y:S01]  /*1bf0*/  SHF.L.U32 R17, R8, 0x10, RZ ;  /* 0x0000001008117819 */ /* 0x008fe200000006ff */
[----:B------:R-:W-:Y:S01]  /*1c00*/  IMAD.U32 R16, R16, 0x10000, RZ ;  /* 0x0001000010107824 */ /* 0x000fe200078e00ff */
[----:B------:R-:W-:-:S03]  /*1c10*/  PRMT R8, R8, 0x7632, R8 ;  /* 0x0000763208087816 */ /* 0x000fc60000000008 */
[----:B------:R-:W-:Y:S01]  /*1c20*/  FFMA R4, R17, R4, R26 ;  /* 0x0000000411047223 */ /* 0x000fe2000000001a */
[----:B------:R-:W-:Y:S02]  /*1c30*/  SHF.L.U32 R17, R8, 0x10, RZ ;  /* 0x0000001008117819 */ /* 0x000fe400000006ff */
[----:B------:R-:W-:Y:S02]  /*1c40*/  PRMT R8, R5, 0x7632, R8 ;  /* 0x0000763205087816 */ /* 0x000fe40000000008 */
[----:B------:R-:W-:Y:S01]  /*1c50*/  PRMT R5, R9, 0x7632, R5 ;  /* 0x0000763209057816 */ /* 0x000fe20000000005 */
[----:B------:R-:W-:Y:S01]  /*1c60*/  FFMA R4, R17, R16, R4 ;  /* 0x0000001011047223 */ /* 0x000fe20000000004 */
[----:B------:R-:W-:Y:S01]  /*1c70*/  SHF.L.U32 R9, R9, 0x10, RZ ;  /* 0x0000001009097819 */ /* 0x000fe200000006ff */
[----:B------:R-:W-:Y:S01]  /*1c80*/  IMAD.U32 R8, R8, 0x10000, RZ ;  /* 0x0001000008087824 */ /* 0x000fe200078e00ff */
[----:B------:R-:W-:Y:S01]  /*1c90*/  SHF.L.U32 R5, R5, 0x10, RZ ;  /* 0x0000001005057819 */ /* 0x000fe200000006ff */
[C---:B------:R-:W-:Y:S01]  /*1ca0*/  IMAD.U32 R17, R6.reuse, 0x10000, RZ ;  /* 0x0001000006117824 */ /* 0x040fe200078e00ff */
[----:B------:R-:W-:Y:S01]  /*1cb0*/  PRMT R16, R6, 0x7632, R16 ;  /* 0x0000763206107816 */ /* 0x000fe20000000010 */
[----:B------:R-:W-:Y:S01]  /*1cc0*/  FFMA R4, R9, R18, R4 ;  /* 0x0000001209047223 */ /* 0x000fe20000000004 */
[----:B------:R-:W-:-:S02]  /*1cd0*/  PRMT R6, R10, 0x7632, R6 ;  /* 0x000076320a067816 */ /* 0x000fc40000000006 */
[----:B------:R-:W-:Y:S01]  /*1ce0*/  SHF.L.U32 R9, R10, 0x10, RZ ;  /* 0x000000100a097819 */ /* 0x000fe200000006ff */
[----:B------:R-:W-:Y:S01]  /*1cf0*/  FFMA R4, R5, R8, R4 ;  /* 0x0000000805047223 */ /* 0x000fe20000000004 */
[----:B------:R-:W-:Y:S01]  /*1d00*/  SHF.L.U32 R5, R6, 0x10, RZ ;  /* 0x0000001006057819 */ /* 0x000fe200000006ff */
[----:B------:R-:W-:Y:S01]  /*1d10*/  IMAD.U32 R16, R16, 0x10000, RZ ;  /* 0x0001000010107824 */ /* 0x000fe200078e00ff */
[----:B------:R-:W-:Y:S01]  /*1d20*/  PRMT R8, R7, 0x7632, R8 ;  /* 0x0000763207087816 */ /* 0x000fe20000000008 */
[----:B------:R-:W-:Y:S01]  /*1d30*/  FFMA R4, R9, R17, R4 ;  /* 0x0000001109047223 */ /* 0x000fe20000000004 */
[C---:B------:R-:W-:Y:S01]  /*1d40*/  PRMT R6, R11.reuse, 0x7632, R6 ;  /* 0x000076320b067816 */ /* 0x040fe20000000006 */
[----:B------:R-:W-:Y:S01]  /*1d50*/  IMAD.U32 R11, R11, 0x10000, RZ ;  /* 0x000100000b0b7824 */ /* 0x000fe200078e00ff */
[----:B------:R-:W-:Y:S01]  /*1d60*/  SHF.L.U32 R7, R7, 0x10, RZ ;  /* 0x0000001007077819 */ /* 0x000fe200000006ff */
[----:B------:R-:W-:Y:S01]  /*1d70*/  FFMA R4, R5, R16, R4 ;  /* 0x0000001005047223 */ /* 0x000fe20000000004 */
[----:B------:R-:W-:Y:S01]  /*1d80*/  SHF.L.U32 R5, R6, 0x10, RZ ;  /* 0x0000001006057819 */ /* 0x000fe200000006ff */
[----:B------:R-:W-:-:S02]  /*1d90*/  IMAD.U32 R8, R8, 0x10000, RZ ;  /* 0x0001000008087824 */ /* 0x000fc400078e00ff */
[----:B------:R-:W-:-:S04]  /*1da0*/  FFMA R4, R11, R7, R4 ;  /* 0x000000070b047223 */ /* 0x000fc80000000004 */
[----:B------:R-:W-:Y:S01]  /*1db0*/  FFMA R26, R5, R8, R4 ;  /* 0x00000008051a7223 */ /* 0x000fe20000000004 */
[----:B------:R-:W-:Y:S06]  /*1dc0*/  @!P0 BRA `(.L_x_5) ;  /* 0x0000000800c88947 */ /* 0x000fec0003800000 */
[----:B------:R-:W2:Y:S04]  /*1dd0*/  LDG.E.128.CONSTANT R4, desc[UR8][R14.64+0x20] ;  /* 0x000020080e047981 */ /* 0x000ea8000c1e9d00 */
[----:B------:R-:W3:Y:S01]  /*1de0*/  LDG.E.128.CONSTANT R8, desc[UR8][R12.64+0x20] ;  /* 0x000020080c087981 */ /* 0x000ee2000c1e9d00 */
[----:B------:R-:W-:Y:S01]  /*1df0*/  ISETP.NE.AND P0, PT, R2, 0x3, PT ;  /* 0x000000030200780c */ /* 0x000fe20003f05270 */
[C---:B--2---:R-:W-:Y:S01]  /*1e00*/  IMAD.U32 R17, R4.reuse, 0x10000, RZ ;  /* 0x0001000004117824 */ /* 0x044fe200078e00ff */
[----:B------:R-:W-:Y:S02]  /*1e10*/  PRMT R4, R4, 0x7632, R4 ;  /* 0x0000763204047816 */ /* 0x000fe40000000004 */
[C---:B---3--:R-:W-:Y:S02]  /*1e20*/  SHF.L.U32 R16, R8.reuse, 0x10, RZ ;  /* 0x0000001008107819 */ /* 0x048fe400000006ff */
[----:B------:R-:W-:-:S02]  /*1e30*/  PRMT R8, R8, 0x7632, R8 ;  /* 0x0000763208087816 */ /* 0x000fc40000000008 */
[----:B------:R-:W-:Y:S01]  /*1e40*/  PRMT R18, R9, 0x7632, R18 ;  /* 0x0000763209127816 */ /* 0x000fe20000000012 */
[----:B------:R-:W-:Y:S01]  /*1e50*/  FFMA R16, R17, R16, R26 ;  /* 0x0000001011107223 */ /* 0x000fe2000000001a */
[----:B------:R-:W-:Y:S01]  /*1e60*/  SHF.L.U32 R8, R8, 0x10, RZ ;  /* 0x0000001008087819 */ /* 0x000fe200000006ff */
[----:B------:R-:W-:Y:S01]  /*1e70*/  IMAD.U32 R17, R4, 0x10000, RZ ;  /* 0x0001000004117824 */ /* 0x000fe200078e00ff */
[C---:B------:R-:W-:Y:S01]  /*1e80*/  PRMT R4, R5.reuse, 0x7632, R4 ;  /* 0x0000763205047816 */ /* 0x040fe20000000004 */
[----:B------:R-:W-:Y:S01]  /*1e90*/  IMAD.U32 R5, R5, 0x10000, RZ ;  /* 0x0001000005057824 */ /* 0x000fe200078e00ff */
[----:B------:R-:W-:Y:S01]  /*1ea0*/  SHF.L.U32 R9, R9, 0x10, RZ ;  /* 0x0000001009097819 */ /* 0x000fe200000006ff */
[----:B------:R-:W-:Y:S01]  /*1eb0*/  FFMA R8, R17, R8, R16 ;  /* 0x0000000811087223 */ /* 0x000fe20000000010 */
[----:B------:R-:W-:Y:S01]  /*1ec0*/  SHF.L.U32 R18, R18, 0x10, RZ ;  /* 0x0000001012127819 */ /* 0x000fe200000006ff */
[----:B------:R-:W-:Y:S02]  /*1ed0*/  IMAD.U32 R4, R4, 0x10000, RZ ;  /* 0x0001000004047824 */ /* 0x000fe400078e00ff */
[--C-:B------:R-:W-:Y:S01]  /*1ee0*/  FFMA R5, R5, R9, R8.reuse ;  /* 0x0000000905057223 */ /* 0x100fe20000000008 */
[C---:B------:R-:W-:Y:S01]  /*1ef0*/  PRMT R8, R6.reuse, 0x7632, R8 ;  /* 0x0000763206087816 */ /* 0x040fe20000000008 */
[----:B------:R-:W-:Y:S01]  /*1f00*/  IMAD.U32 R9, R6, 0x10000, RZ ;  /* 0x0001000006097824 */ /* 0x000fe200078e00ff */
[----:B------:R-:W-:Y:S01]  /*1f10*/  PRMT R6, R10, 0x7632, R6 ;  /* 0x000076320a067816 */ /* 0x000fe20000000006 */
[----:B------:R-:W-:Y:S01]  /*1f20*/  FFMA R4, R4, R18, R5 ;  /* 0x0000001204047223 */ /* 0x000fe20000000005 */
[----:B------:R-:W-:Y:S01]  /*1f30*/  SHF.L.U32 R10, R10, 0x10, RZ ;  /* 0x000000100a0a7819 */ /* 0x000fe200000006ff */
[----:B------:R-:W-:Y:S01]  /*1f40*/  IMAD.U32 R5, R8, 0x10000, RZ ;  /* 0x0001000008057824 */ /* 0x000fe200078e00ff */
[----:B------:R-:W-:-:S02]  /*1f50*/  SHF.L.U32 R6, R6, 0x10, RZ ;  /* 0x0000001006067819 */ /* 0x000fc400000006ff */
[----:B------:R-:W-:Y:S01]  /*1f60*/  PRMT R8, R7, 0x7632, R8 ;  /* 0x0000763207087816 */ /* 0x000fe20000000008 */
[----:B------:R-:W-:Y:S01]  /*1f70*/  FFMA R4, R9, R10, R4 ;  /* 0x0000000a09047223 */ /* 0x000fe20000000004 */
[----:B------:R-:W-:Y:S01]  /*1f80*/  PRMT R9, R11, 0x7632, R9 ;  /* 0x000076320b097816 */ /* 0x000fe20000000009 */
[----:B------:R-:W-:Y:S01]  /*1f90*/  IMAD.U32 R7, R7, 0x10000, RZ ;  /* 0x0001000007077824 */ /* 0x000fe200078e00ff */
[----:B------:R-:W-:Y:S01]  /*1fa0*/  SHF.L.U32 R11, R11, 0x10, RZ ;  /* 0x000000100b0b7819 */ /* 0x000fe200000006ff */
[----:B------:R-:W-:Y:S01]  /*1fb0*/  FFMA R4, R5, R6, R4 ;  /* 0x0000000605047223 */ /* 0x000fe20000000004 */
[----:B------:R-:W-:Y:S01]  /*1fc0*/  SHF.L.U32 R9, R9, 0x10, RZ ;  /* 0x0000001009097819 */ /* 0x000fe200000006ff */
[----:B------:R-:W-:Y:S02]  /*1fd0*/  IMAD.U32 R5, R8, 0x10000, RZ ;  /* 0x0001000008057824 */ /* 0x000fe400078e00ff */
        /* <DEDUP_REMOVED lines=144> */
[----:B------:R-:W-:-:S07]  /*28e0*/  FFMA R26, R5, R9, R4 ;  /* 0x00000009051a7223 */ /* 0x000fce0000000004 */
.L_x_5:
[----:B------:R-:W1:Y:S01]  /*28f0*/  S2UR UR5, SR_CgaCtaId ;  /* 0x00000000000579c3 */ /* 0x000e620000008800 */
[----:B------:R-:W2:Y:S01]  /*2900*/  LDCU UR7, c[0x0][0x3b4] ;  /* 0x00007680ff0777ac */ /* 0x000ea20008000800 */
[----:B------:R-:W3:Y:S01]  /*2910*/  LDCU UR10, c[0x0][0x3ac] ;  /* 0x00007580ff0a77ac */ /* 0x000ee20008000800 */
[----:B------:R-:W4:Y:S01]  /*2920*/  LDCU UR6, c[0x0][0x360] ;  /* 0x00006c00ff0677ac */ /* 0x000f220008000800 */
[----:B------:R-:W-:Y:S01]  /*2930*/  UMOV UR4, 0x400 ;  /* 0x0000040000047882 */ /* 0x000fe20000000000 */
[----:B--2---:R-:W-:Y:S01]  /*2940*/  FMUL R26, R26, UR7 ;  /* 0x000000071a1a7c20 */ /* 0x004fe20008400000 */
[----:B---3--:R-:W-:Y:S01]  /*2950*/  IMAD.U32 R4, RZ, RZ, UR10 ;  /* 0x0000000aff047e24 */ /* 0x008fe2000f8e00ff */
[----:B-1----:R-:W-:-:S06]  /*2960*/  ULEA UR4, UR5, UR4, 0x18 ;  /* 0x0000000405047291 */ /* 0x002fcc000f8ec0ff */
[C---:B------:R-:W-:Y:S02]  /*2970*/  LEA R5, R3.reuse, UR4, 0x2 ;  /* 0x0000000403057c11 */ /* 0x040fe4000f8e10ff */
[----:B----4-:R-:W-:-:S03]  /*2980*/  IADD3 R3, PT, PT, R3, UR6, RZ ;  /* 0x0000000603037c10 */ /* 0x010fc6000fffe0ff */
[----:B------:R1:W-:Y:S01]  /*2990*/  STS [R5], R26 ;  /* 0x0000001a05007388 */ /* 0x0003e20000000800 */
[----:B------:R-:W-:-:S13]  /*29a0*/  ISETP.GE.AND P0, PT, R3, R4, PT ;  /* 0x000000040300720c */ /* 0x000fda0003f06270 */
[----:B-1----:R-:W-:Y:S05]  /*29b0*/  @!P0 BRA `(.L_x_6) ;  /* 0xffffffdc00188947 */ /* 0x002fea000383ffff */
[----:B------:R-:W-:Y:S05]  /*29c0*/  BRA `(.L_x_1) ;  /* 0x00000000002c7947 */ /* 0x000fea0003800000 */
.L_x_2:
[----:B------:R-:W1:Y:S01]  /*29d0*/  S2R R5, SR_CgaCtaId ;  /* 0x0000000000057919 */ /* 0x000e620000008800 */
[----:B------:R-:W2:Y:S01]  /*29e0*/  LDCU UR4, c[0x0][0x3b4] ;  /* 0x00007680ff0477ac */ /* 0x000ea20008000800 */
[----:B------:R-:W-:Y:S01]  /*29f0*/  MOV R2, 0x400 ;  /* 0x0000040000027802 */ /* 0x000fe20000000f00 */
[----:B------:R-:W-:-:S03]  /*2a00*/  IMAD.MOV.U32 R3, RZ, RZ, R21 ;  /* 0x000000ffff037224 */ /* 0x000fc600078e0015 */
[----:B-1----:R-:W-:Y:S01]  /*2a10*/  LEA R8, R5, R2, 0x18 ;  /* 0x0000000205087211 */ /* 0x002fe200078ec0ff */
[----:B--2---:R-:W-:-:S07]  /*2a20*/  FMUL R2, RZ, UR4 ;  /* 0x00000004ff027c20 */ /* 0x004fce0008400000 */
.L_x_7:
[----:B------:R-:W-:Y:S01]  /*2a30*/  LEA R5, R3, R8, 0x2 ;  /* 0x0000000803057211 */ /* 0x000fe200078e10ff */
[----:B0-----:R-:W-:-:S04]  /*2a40*/  IMAD.IADD R3, R6, 0x1, R3 ;  /* 0x0000000106037824 */ /* 0x001fc800078e0203 */
[----:B------:R1:W-:Y:S01]  /*2a50*/  STS [R5], R2 ;  /* 0x0000000205007388 */ /* 0x0003e20000000800 */
[----:B------:R-:W-:-:S13]  /*2a60*/  ISETP.GE.AND P0, PT, R3, R4, PT ;  /* 0x000000040300720c */ /* 0x000fda0003f06270 */
[----:B-1----:R-:W-:Y:S05]  /*2a70*/  @!P0 BRA `(.L_x_7) ;  /* 0xfffffffc00ec8947 */ /* 0x002fea000383ffff */
.L_x_1:
[----:B------:R-:W-:Y:S05]  /*2a80*/  BSYNC.RECONVERGENT B0 ;  /* 0x0000000000007941 */ /* 0x000fea0003800200 */
.L_x_0:
[----:B------:R-:W-:Y:S01]  /*2a90*/  BAR.SYNC.DEFER_BLOCKING 0x0 ;  /* 0x0000000000007b1d */ /* 0x000fe20000010000 */
[----:B------:R-:W-:Y:S02]  /*2aa0*/  ISETP.GE.AND P0, PT, R21, R4, PT ;  /* 0x000000041500720c */ /* 0x000fe40003f06270 */
[----:B------:R-:W-:-:S03]  /*2ab0*/  MOV R2, 0xff800000 ;  /* 0xff80000000027802 */ /* 0x000fc60000000f00 */
[----:B------:R-:W-:Y:S08]  /*2ac0*/  BSSY.RECONVERGENT B0, `(.L_x_8) ;  /* 0x000000e000007945 */ /* 0x000ff00003800200 */
[----:B------:R-:W-:Y:S05]  /*2ad0*/  @P0 BRA `(.L_x_9) ;  /* 0x0000000000300947 */ /* 0x000fea0003800000 */
[----:B------:R-:W1:Y:S01]  /*2ae0*/  S2R R8, SR_CgaCtaId ;  /* 0x0000000000087919 */ /* 0x000e620000008800 */
[----:B0-----:R-:W0:Y:S01]  /*2af0*/  LDC R6, c[0x0][0x360] ;  /* 0x0000d800ff067b82 */ /* 0x001e220000000800 */
[----:B------:R-:W-:Y:S01]  /*2b00*/  MOV R3, 0x400 ;  /* 0x0000040000037802 */ /* 0x000fe20000000f00 */
[----:B------:R-:W-:-:S03]  /*2b10*/  IMAD.MOV.U32 R2, RZ, RZ, -0x800000 ;  /* 0xff800000ff027424 */ /* 0x000fc600078e00ff */
[----:B-1----:R-:W-:Y:S02]  /*2b20*/  LEA R8, R8, R3, 0x18 ;  /* 0x0000000308087211 */ /* 0x002fe400078ec0ff */
[----:B------:R-:W-:-:S07]  /*2b30*/  MOV R3, R21 ;  /* 0x0000001500037202 */ /* 0x000fce0000000f00 */
.L_x_10:
[----:B------:R-:W-:Y:S01]  /*2b40*/  IMAD R5, R3, 0x4, R8 ;  /* 0x0000000403057824 */ /* 0x000fe200078e0208 */
[----:B0-----:R-:W-:-:S04]  /*2b50*/  IADD3 R3, PT, PT, R6, R3, RZ ;  /* 0x0000000306037210 */ /* 0x001fc80007ffe0ff */
[----:B------:R-:W-:Y:S01]  /*2b60*/  ISETP.GE.AND P0, PT, R3, R4, PT ;  /* 0x000000040300720c */ /* 0x000fe20003f06270 */
[----:B------:R-:W0:Y:S02]  /*2b70*/  LDS R5, [R5] ;  /* 0x0000000005057984 */ /* 0x000e240000000800 */
[----:B0-----:R-:W-:-:S10]  /*2b80*/  FMNMX R2, R5, R2, !PT ;  /* 0x0000000205027209 */ /* 0x001fd40007800000 */
[----:B------:R-:W-:Y:S05]  /*2b90*/  @!P0 BRA `(.L_x_10) ;  /* 0xfffffffc00e88947 */ /* 0x000fea000383ffff */
.L_x_9:
[----:B------:R-:W-:Y:S05]  /*2ba0*/  BSYNC.RECONVERGENT B0 ;  /* 0x0000000000007941 */ /* 0x000fea0003800200 */
.L_x_8:
[----:B------:R-:W1:Y:S01]  /*2bb0*/  SHFL.BFLY PT, R3, R2, 0x10, 0x1f ;  /* 0x0e001f0002037f89 */ /* 0x000e6200000e0000 */
[----:B------:R-:W2:Y:S01]  /*2bc0*/  S2UR UR5, SR_CgaCtaId ;  /* 0x00000000000579c3 */ /* 0x000ea20000008800 */
[----:B------:R-:W-:Y:S01]  /*2bd0*/  UMOV UR4, 0x400 ;  /* 0x0000040000047882 */ /* 0x000fe20000000000 */
[----:B-1----:R-:W-:Y:S01]  /*2be0*/  FMNMX R3, R3, R2, !PT ;  /* 0x0000000203037209 */ /* 0x002fe20007800000 */
[----:B--2---:R-:W-:Y:S01]  /*2bf0*/  ULEA UR4, UR5, UR4, 0x18 ;  /* 0x0000000405047291 */ /* 0x004fe2000f8ec0ff */
[----:B------:R-:W-:-:S03]  /*2c00*/  LOP3.LUT P0, R2, R21, 0x1f, RZ, 0xc0, !PT ;  /* 0x0000001f15027812 */ /* 0x000fc6000780c0ff */
[----:B0-----:R-:W0:Y:S02]  /*2c10*/  SHFL.BFLY PT, R6, R3, 0x8, 0x1f ;  /* 0x0d001f0003067f89 */ /* 0x001e2400000e0000 */
[----:B------:R-:W-:Y:S01]  /*2c20*/  IMAD.U32 R8, RZ, RZ, UR4 ;  /* 0x00000004ff087e24 */ /* 0x000fe2000f8e00ff */
[----:B0-----:R-:W-:-:S05]  /*2c30*/  FMNMX R5, R3, R6, !PT ;  /* 0x0000000603057209 */ /* 0x001fca0007800000 */
[----:B------:R-:W0:Y:S02]  /*2c40*/  SHFL.BFLY PT, R6, R5, 0x4, 0x1f ;  /* 0x0c801f0005067f89 */ /* 0x000e2400000e0000 */
[----:B0-----:R-:W-:-:S05]  /*2c50*/  FMNMX R7, R5, R6, !PT ;  /* 0x0000000605077209 */ /* 0x001fca0007800000 */
[----:B------:R-:W0:Y:S02]  /*2c60*/  SHFL.BFLY PT, R6, R7, 0x2, 0x1f ;  /* 0x0c401f0007067f89 */ /* 0x000e2400000e0000 */
[----:B0-----:R-:W-:Y:S02]  /*2c70*/  FMNMX R9, R7, R6, !PT ;  /* 0x0000000607097209 */ /* 0x001fe40007800000 */
[----:B------:R-:W-:-:S03]  /*2c80*/  LEA R6, R4, R8, 0x2 ;  /* 0x0000000804067211 */ /* 0x000fc600078e10ff */
[----:B------:R-:W0:Y:S01]  /*2c90*/  SHFL.BFLY PT, R10, R9, 0x1, 0x1f ;  /* 0x0c201f00090a7f89 */ /* 0x000e2200000e0000 */
[C---:B------:R-:W-:Y:S01]  /*2ca0*/  LEA.HI R3, R21.reuse, R6, RZ, 0x1d ;  /* 0x0000000615037211 */ /* 0x040fe200078fe8ff */
[----:B------:R-:W-:Y:S01]  /*2cb0*/  IMAD R5, R21, 0x4, R6 ;  /* 0x0000000415057824 */ /* 0x000fe200078e0206 */
[----:B0-----:R-:W-:-:S05]  /*2cc0*/  FMNMX R10, R9, R10, !PT ;  /* 0x0000000a090a7209 */ /* 0x001fca0007800000 */
[----:B------:R0:W-:Y:S01]  /*2cd0*/  @!P0 STS [R3], R10 ;  /* 0x0000000a03008388 */ /* 0x0001e20000000800 */
[----:B------:R-:W-:Y:S01]  /*2ce0*/  BAR.SYNC.DEFER_BLOCKING 0x0 ;  /* 0x0000000000007b1d */ /* 0x000fe20000010000 */
[----:B------:R-:W-:-:S13]  /*2cf0*/  ISETP.GT.U32.AND P0, PT, R21, 0x1f, PT ;  /* 0x0000001f1500780c */ /* 0x000fda0003f04070 */
[----:B0-----:R-:W-:Y:S05]  /*2d00*/  @P0 BRA `(.L_x_11) ;  /* 0x0000000000500947 */ /* 0x001fea0003800000 */
[----:B------:R-:W0:Y:S01]  /*2d10*/  LDCU UR4, c[0x0][0x360] ;  /* 0x00006c00ff0477ac */ /* 0x000e220008000800 */
[----:B------:R-:W-:Y:S01]  /*2d20*/  MOV R7, 0xff800000 ;  /* 0xff80000000077802 */ /* 0x000fe20000000f00 */
[----:B0-----:R-:W-:-:S04]  /*2d30*/  UIADD3 UR4, UPT, UPT, UR4, 0x1f, URZ ;  /* 0x0000001f04047890 */ /* 0x001fc8000fffe0ff */
[----:B------:R-:W-:-:S06]  /*2d40*/  USHF.R.U32.HI UR4, URZ, 0x5, UR4 ;  /* 0x00000005ff047899 */ /* 0x000fcc0008011604 */
[----:B------:R-:W-:Y:S01]  /*2d50*/  ISETP.GE.U32.AND P0, PT, R21, UR4, PT ;  /* 0x0000000415007c0c */ /* 0x000fe2000bf06070 */
[----:B------:R-:W-:-:S12]  /*2d60*/  UMOV UR4, 0xffffffff ;  /* 0xffffffff00047882 */ /* 0x000fd80000000000 */
[----:B------:R0:W1:Y:S01]  /*2d70*/  @!P0 LDS R7, [R5] ;  /* 0x0000000005078984 */ /* 0x0000620000000800 */
[----:B------:R-:W-:Y:S05]  /*2d80*/  BRA.DIV UR4, `(.L_x_12) ;  /* 0x0000000e04387947 */ /* 0x000fea000b800000 */
[----:B-1----:R-:W1:Y:S02]  /*2d90*/  SHFL.BFLY PT, R10, R7, 0x10, 0x1f ;  /* 0x0e001f00070a7f89 */ /* 0x002e6400000e0000 */
[----:B-1----:R-:W-:-:S05]  /*2da0*/  FMNMX R10, R10, R7, !PT ;  /* 0x000000070a0a7209 */ /* 0x002fca0007800000 */
[----:B------:R-:W1:Y:S02]  /*2db0*/  SHFL.BFLY PT, R9, R10, 0x8, 0x1f ;  /* 0x0d001f000a097f89 */ /* 0x000e6400000e0000 */
[----:B-1----:R-:W-:-:S05]  /*2dc0*/  FMNMX R9, R10, R9, !PT ;  /* 0x000000090a097209 */ /* 0x002fca0007800000 */
[----:B------:R-:W1:Y:S02]  /*2dd0*/  SHFL.BFLY PT, R12, R9, 0x4, 0x1f ;  /* 0x0c801f00090c7f89 */ /* 0x000e6400000e0000 */
[----:B-1----:R-:W-:-:S05]  /*2de0*/  FMNMX R12, R9, R12, !PT ;  /* 0x0000000c090c7209 */ /* 0x002fca0007800000 */
[----:B------:R-:W1:Y:S02]  /*2df0*/  SHFL.BFLY PT, R11, R12, 0x2, 0x1f ;  /* 0x0c401f000c0b7f89 */ /* 0x000e6400000e0000 */
[----:B-1----:R-:W-:-:S05]  /*2e00*/  FMNMX R11, R12, R11, !PT ;  /* 0x0000000b0c0b7209 */ /* 0x002fca0007800000 */
[----:B------:R1:W2:Y:S02]  /*2e10*/  SHFL.BFLY PT, R14, R11, 0x1, 0x1f ;  /* 0x0c201f000b0e7f89 */ /* 0x0002a400000e0000 */
.L_x_37:
[----:B------:R-:W-:Y:S02]  /*2e20*/  ISETP.NE.AND P0, PT, R21, RZ, PT ;  /* 0x000000ff1500720c */ /* 0x000fe40003f05270 */
[----:B-12---:R-:W-:-:S11]  /*2e30*/  FMNMX R11, R11, R14, !PT ;  /* 0x0000000e0b0b7209 */ /* 0x006fd60007800000 */
[----:B------:R1:W-:Y:S02]  /*2e40*/  @!P0 STS [R6], R11 ;  /* 0x0000000b06008388 */ /* 0x0003e40000000800 */
.L_x_11:
[----:B------:R-:W-:Y:S01]  /*2e50*/  ISETP.GE.AND P0, PT, R21, R4, PT ;  /* 0x000000041500720c */ /* 0x000fe20003f06270 */
[----:B------:R-:W-:Y:S05]  /*2e60*/  WARPSYNC.ALL ;  /* 0x0000000000007948 */ /* 0x000fea0003800000 */
[----:B------:R-:W-:Y:S01]  /*2e70*/  BAR.SYNC.DEFER_BLOCKING 0x0 ;  /* 0x0000000000007b1d */ /* 0x000fe20000010000 */
[----:B------:R-:W-:-:S05]  /*2e80*/  IMAD.MOV.U32 R7, RZ, RZ, RZ ;  /* 0x000000ffff077224 */ /* 0x000fca00078e00ff */
[----:B------:R-:W-:Y:S04]  /*2e90*/  BSSY.RECONVERGENT B0, `(.L_x_13) ;  /* 0x0000018000007945 */ /* 0x000fe80003800200 */
[----:B------:R-:W-:Y:S05]  /*2ea0*/  @P0 BRA `(.L_x_14) ;  /* 0x0000000000580947 */ /* 0x000fea0003800000 */
[----:B------:R2:W3:Y:S01]  /*2eb0*/  LDS R9, [R6] ;  /* 0x0000000006097984 */ /* 0x0004e20000000800 */
[----:B------:R-:W4:Y:S01]  /*2ec0*/  LDC R14, c[0x0][0x360] ;  /* 0x0000d800ff0e7b82 */ /* 0x000f220000000800 */
[----:B------:R-:W-:Y:S02]  /*2ed0*/  HFMA2 R7, -RZ, RZ, 0, 0 ;  /* 0x00000000ff077431 */ /* 0x000fe400000001ff */
[----:B-1----:R-:W-:Y:S01]  /*2ee0*/  IMAD.MOV.U32 R11, RZ, RZ, R21 ;  /* 0x000000ffff0b7224 */ /* 0x002fe200078e0015 */
[----:B------:R-:W-:Y:S01]  /*2ef0*/  MOV R17, 0x3bbb989d ;  /* 0x3bbb989d00117802 */ /* 0x000fe20000000f00 */
[----:B------:R-:W-:-:S07]  /*2f00*/  IMAD.MOV.U32 R16, RZ, RZ, 0x437c0000 ;  /* 0x437c0000ff107424 */ /* 0x000fce00078e00ff */
.L_x_15:
[----:B-1----:R-:W-:Y:S02]  /*2f10*/  LEA R10, R11, R8, 0x2 ;  /* 0x000000080b0a7211 */ /* 0x002fe400078e10ff */
[----:B----4-:R-:W-:-:S03]  /*2f20*/  IADD3 R11, PT, PT, R14, R11, RZ ;  /* 0x0000000b0e0b7210 */ /* 0x010fc60007ffe0ff */
[----:B------:R-:W3:Y:S01]  /*2f30*/  LDS R12, [R10] ;  /* 0x000000000a0c7984 */ /* 0x000ee20000000800 */
[----:B------:R-:W-:Y:S01]  /*2f40*/  ISETP.GE.AND P0, PT, R11, R4, PT ;  /* 0x000000040b00720c */ /* 0x000fe20003f06270 */
[----:B---3--:R-:W-:-:S04]  /*2f50*/  FADD R12, -R9, R12 ;  /* 0x0000000c090c7221 */ /* 0x008fc80000000100 */
[----:B------:R-:W-:-:S04]  /*2f60*/  FFMA.SAT R13, R12, R17, 0.5 ;  /* 0x3f0000000c0d7423 */ /* 0x000fc80000002011 */
[----:B------:R-:W-:-:S04]  /*2f70*/  FFMA.RM R13, R13, R16, 12582913 ;  /* 0x4b4000010d0d7423 */ /* 0x000fc80000004010 */
[C---:B------:R-:W-:Y:S01]  /*2f80*/  FADD R15, R13.reuse, -12583039 ;  /* 0xcb40007f0d0f7421 */ /* 0x040fe20000000000 */
[----:B------:R-:W-:-:S03]  /*2f90*/  IMAD.SHL.U32 R13, R13, 0x800000, RZ ;  /* 0x008000000d0d7824 */ /* 0x000fc600078e00ff */
[----:B------:R-:W-:-:S04]  /*2fa0*/  FFMA R15, R12, 1.4426950216293334961, -R15 ;  /* 0x3fb8aa3b0c0f7823 */ /* 0x000fc8000000080f */
[----:B------:R-:W-:-:S04]  /*2fb0*/  FFMA R15, R12, 1.925963033500011079e-08, R15 ;  /* 0x32a570600c0f7823 */ /* 0x000fc8000000000f */
[----:B------:R-:W1:Y:S02]  /*2fc0*/  MUFU.EX2 R12, R15 ;  /* 0x0000000f000c7308 */ /* 0x000e640000000800 */
[----:B-1----:R-:W-:-:S04]  /*2fd0*/  FMUL R12, R13, R12 ;  /* 0x0000000c0d0c7220 */ /* 0x002fc80000400000 */
[----:B------:R-:W-:Y:S01]  /*2fe0*/  FADD R7, R12, R7 ;  /* 0x000000070c077221 */ /* 0x000fe20000000000 */
[----:B------:R1:W-:Y:S01]  /*2ff0*/  STS [R10], R12 ;  /* 0x0000000c0a007388 */ /* 0x0003e20000000800 */
[----:B------:R-:W-:Y:S05]  /*3000*/  @!P0 BRA `(.L_x_15) ;  /* 0xfffffffc00c08947 */ /* 0x000fea000383ffff */
.L_x_14:
[----:B------:R-:W-:Y:S05]  /*3010*/  BSYNC.RECONVERGENT B0 ;  /* 0x0000000000007941 */ /* 0x000fea0003800200 */
.L_x_13:
[----:B-1----:R-:W1:Y:S01]  /*3020*/  SHFL.BFLY PT, R10, R7, 0x10, 0x1f ;  /* 0x0e001f00070a7f89 */ /* 0x002e6200000e0000 */
[----:B------:R-:W-:Y:S01]  /*3030*/  ISETP.NE.AND P0, PT, R2, RZ, PT ;  /* 0x000000ff0200720c */ /* 0x000fe20003f05270 */
[----:B------:R-:W3:Y:S01]  /*3040*/  LDCU UR5, c[0x0][0x3ac] ;  /* 0x00007580ff0577ac */ /* 0x000ee20008000800 */
[----:B------:R-:W-:Y:S01]  /*3050*/  BSSY B0, `(.L_x_16) ;  /* 0x000004b000007945 */ /* 0x000fe20003800000 */
[----:B-1----:R-:W-:-:S05]  /*3060*/  FADD R10, R10, R7 ;  /* 0x000000070a0a7221 */ /* 0x002fca0000000000 */
[----:B------:R-:W1:Y:S02]  /*3070*/  SHFL.BFLY PT, R9, R10, 0x8, 0x1f ;  /* 0x0d001f000a097f89 */ /* 0x000e6400000e0000 */
[----:B-1----:R-:W-:-:S05]  /*3080*/  FADD R9, R10, R9 ;  /* 0x000000090a097221 */ /* 0x002fca0000000000 */
[----:B------:R-:W1:Y:S02]  /*3090*/  SHFL.BFLY PT, R12, R9, 0x4, 0x1f ;  /* 0x0c801f00090c7f89 */ /* 0x000e6400000e0000 */
[----:B-1----:R-:W-:-:S05]  /*30a0*/  FADD R12, R9, R12 ;  /* 0x0000000c090c7221 */ /* 0x002fca0000000000 */
[----:B------:R-:W1:Y:S02]  /*30b0*/  SHFL.BFLY PT, R11, R12, 0x2, 0x1f ;  /* 0x0c401f000c0b7f89 */ /* 0x000e6400000e0000 */
[----:B-1----:R-:W-:-:S05]  /*30c0*/  FADD R11, R12, R11 ;  /* 0x0000000b0c0b7221 */ /* 0x002fca0000000000 */
[----:B------:R-:W1:Y:S02]  /*30d0*/  SHFL.BFLY PT, R14, R11, 0x1, 0x1f ;  /* 0x0c201f000b0e7f89 */ /* 0x000e6400000e0000 */
[----:B-1----:R-:W-:-:S05]  /*30e0*/  FADD R14, R11, R14 ;  /* 0x0000000e0b0e7221 */ /* 0x002fca0000000000 */
[----:B------:R1:W-:Y:S01]  /*30f0*/  @!P0 STS [R3], R14 ;  /* 0x0000000e03008388 */ /* 0x0003e20000000800 */
[----:B------:R-:W-:Y:S01]  /*3100*/  BAR.SYNC.DEFER_BLOCKING 0x0 ;  /* 0x0000000000007b1d */ /* 0x000fe20000010000 */
[----:B------:R-:W-:-:S13]  /*3110*/  ISETP.GT.U32.AND P0, PT, R21, 0x1f, PT ;  /* 0x0000001f1500780c */ /* 0x000fda0003f04070 */
[----:B-1-3--:R-:W-:Y:S05]  /*3120*/  @P0 BRA `(.L_x_17) ;  /* 0x0000000000500947 */ /* 0x00afea0003800000 */
[----:B------:R-:W1:Y:S01]  /*3130*/  LDCU UR4, c[0x0][0x360] ;  /* 0x00006c00ff0477ac */ /* 0x000e620008000800 */
[----:B------:R-:W-:Y:S01]  /*3140*/  IMAD.MOV.U32 R2, RZ, RZ, RZ ;  /* 0x000000ffff027224 */ /* 0x000fe200078e00ff */
[----:B-1----:R-:W-:-:S04]  /*3150*/  UIADD3 UR4, UPT, UPT, UR4, 0x1f, URZ ;  /* 0x0000001f04047890 */ /* 0x002fc8000fffe0ff */
[----:B------:R-:W-:-:S06]  /*3160*/  USHF.R.U32.HI UR4, URZ, 0x5, UR4 ;  /* 0x00000005ff047899 */ /* 0x000fcc0008011604 */
[----:B------:R-:W-:Y:S01]  /*3170*/  ISETP.GE.U32.AND P0, PT, R21, UR4, PT ;  /* 0x0000000415007c0c */ /* 0x000fe2000bf06070 */
[----:B------:R-:W-:-:S12]  /*3180*/  UMOV UR4, 0xffffffff ;  /* 0xffffffff00047882 */ /* 0x000fd80000000000 */
[----:B------:R1:W3:Y:S01]  /*3190*/  @!P0 LDS R2, [R5] ;  /* 0x0000000005028984 */ /* 0x0002e20000000800 */
[----:B------:R-:W-:Y:S05]  /*31a0*/  BRA.DIV UR4, `(.L_x_18) ;  /* 0x0000000a04c07947 */ /* 0x000fea000b800000 */
[----:B---3--:R-:W3:Y:S02]  /*31b0*/  SHFL.BFLY PT, R3, R2, 0x10, 0x1f ;  /* 0x0e001f0002037f89 */ /* 0x008ee400000e0000 */
[----:B---3--:R-:W-:-:S05]  /*31c0*/  FADD R3, R3, R2 ;  /* 0x0000000203037221 */ /* 0x008fca0000000000 */
[----:B------:R-:W3:Y:S02]  /*31d0*/  SHFL.BFLY PT, R10, R3, 0x8, 0x1f ;  /* 0x0d001f00030a7f89 */ /* 0x000ee400000e0000 */
[----:B---3--:R-:W-:-:S05]  /*31e0*/  FADD R10, R3, R10 ;  /* 0x0000000a030a7221 */ /* 0x008fca0000000000 */
[----:B01----:R-:W0:Y:S02]  /*31f0*/  SHFL.BFLY PT, R5, R10, 0x4, 0x1f ;  /* 0x0c801f000a057f89 */ /* 0x003e2400000e0000 */
[----:B0-----:R-:W-:-:S05]  /*3200*/  FADD R5, R10, R5 ;  /* 0x000000050a057221 */ /* 0x001fca0000000000 */
[----:B------:R-:W0:Y:S02]  /*3210*/  SHFL.BFLY PT, R12, R5, 0x2, 0x1f ;  /* 0x0c401f00050c7f89 */ /* 0x000e2400000e0000 */
[----:B0-----:R-:W-:-:S05]  /*3220*/  FADD R12, R5, R12 ;  /* 0x0000000c050c7221 */ /* 0x001fca0000000000 */
[----:B------:R0:W1:Y:S02]  /*3230*/  SHFL.BFLY PT, R7, R12, 0x1, 0x1f ;  /* 0x0c201f000c077f89 */ /* 0x00006400000e0000 */
.L_x_43:
[----:B------:R-:W-:Y:S01]  /*3240*/  ISETP.NE.AND P0, PT, R21, RZ, PT ;  /* 0x000000ff1500720c */ /* 0x000fe20003f05270 */
[----:B-1----:R-:W-:-:S12]  /*3250*/  FADD R7, R12, R7 ;  /* 0x000000070c077221 */ /* 0x002fd80000000000 */
[----:B------:R1:W-:Y:S02]  /*3260*/  @!P0 STS [R6], R7 ;  /* 0x0000000706008388 */ /* 0x0003e40000000800 */
.L_x_17:
[----:B------:R-:W-:Y:S01]  /*3270*/  ISETP.GE.AND P0, PT, R21, R4, PT ;  /* 0x000000041500720c */ /* 0x000fe20003f06270 */
[----:B------:R-:W-:Y:S05]  /*3280*/  WARPSYNC.ALL ;  /* 0x0000000000007948 */ /* 0x000fea0003800000 */
[----:B------:R-:W-:Y:S06]  /*3290*/  BAR.SYNC.DEFER_BLOCKING 0x0 ;  /* 0x0000000000007b1d */ /* 0x000fec0000010000 */
[----:B------:R-:W-:Y:S04]  /*32a0*/  BSSY.RECONVERGENT B1, `(.L_x_19) ;  /* 0x0000021000017945 */ /* 0x000fe80003800200 */
[----:B------:R-:W-:Y:S05]  /*32b0*/  @P0 BRA `(.L_x_20) ;  /* 0x00000000007c0947 */ /* 0x000fea0003800000 */
[----:B------:R-:W3:Y:S01]  /*32c0*/  LDS R3, [R6] ;  /* 0x0000000006037984 */ /* 0x000ee20000000800 */
[----:B0-----:R-:W0:Y:S01]  /*32d0*/  LDC R5, c[0x0][0x360] ;  /* 0x0000d800ff057b82 */ /* 0x001e220000000800 */
[----:B---3--:R-:W-:-:S13]  /*32e0*/  FSETP.NEU.AND P0, PT, R3, RZ, PT ;  /* 0x000000ff0300720b */ /* 0x008fda0003f0d000 */
[----:B0-----:R-:W-:Y:S05]  /*32f0*/  @P0 BRA `(.L_x_21) ;  /* 0x00000000001c0947 */ /* 0x001fea0003800000 */
[----:B------:R-:W-:-:S07]  /*3300*/  MOV R3, R21 ;  /* 0x0000001500037202 */ /* 0x000fce0000000f00 */
.L_x_22:
[----:B------:R-:W-:Y:S01]  /*3310*/  IMAD R2, R3, 0x4, R8 ;  /* 0x0000000403027824 */ /* 0x000fe200078e0208 */
[----:B------:R-:W-:-:S04]  /*3320*/  IADD3 R3, PT, PT, R5, R3, RZ ;  /* 0x0000000305037210 */ /* 0x000fc80007ffe0ff */
[----:B------:R0:W-:Y:S01]  /*3330*/  STS [R2], RZ ;  /* 0x000000ff02007388 */ /* 0x0001e20000000800 */
[----:B------:R-:W-:-:S13]  /*3340*/  ISETP.GE.AND P0, PT, R3, R4, PT ;  /* 0x000000040300720c */ /* 0x000fda0003f06270 */
[----:B0-----:R-:W-:Y:S05]  /*3350*/  @!P0 BRA `(.L_x_22) ;  /* 0xfffffffc00ec8947 */ /* 0x001fea000383ffff */
[----:B------:R-:W-:Y:S05]  /*3360*/  BRA `(.L_x_20) ;  /* 0x0000000000507947 */ /* 0x000fea0003800000 */
.L_x_21:
[----:B------:R-:W-:-:S07]  /*3370*/  IMAD.MOV.U32 R4, RZ, RZ, R21 ;  /* 0x000000ffff047224 */ /* 0x000fce00078e0015 */
.L_x_25:
[----:B-123--:R-:W-:Y:S01]  /*3380*/  LEA R6, R4, R8, 0x2 ;  /* 0x0000000804067211 */ /* 0x00efe200078e10ff */
[----:B------:R-:W0:Y:S01]  /*3390*/  MUFU.RCP R10, R3 ;  /* 0x00000003000a7308 */ /* 0x000e220000001000 */
[----:B------:R-:W-:Y:S01]  /*33a0*/  IMAD.IADD R4, R5, 0x1, R4 ;  /* 0x0000000105047824 */ /* 0x000fe200078e0204 */
[----:B------:R-:W-:Y:S02]  /*33b0*/  BSSY.RECONVERGENT B2, `(.L_x_23) ;  /* 0x000000d000027945 */ /* 0x000fe40003800200 */
[----:B------:R-:W1:Y:S02]  /*33c0*/  LDS R2, [R6] ;  /* 0x0000000006027984 */ /* 0x000e640000000800 */
[----:B------:R-:W-:Y:S01]  /*33d0*/  ISETP.GE.AND P2, PT, R4, UR5, PT ;  /* 0x0000000504007c0c */ /* 0x000fe2000bf46270 */
[----:B0-----:R-:W-:-:S04]  /*33e0*/  FFMA R7, -R3, R10, 1 ;  /* 0x3f80000003077423 */ /* 0x001fc8000000010a */
[----:B------:R-:W-:Y:S01]  /*33f0*/  FFMA R7, R10, R7, R10 ;  /* 0x000000070a077223 */ /* 0x000fe2000000000a */
[----:B-1----:R-:W0:Y:S03]  /*3400*/  FCHK P0, R2, R3 ;  /* 0x0000000302007302 */ /* 0x002e260000000000 */
[----:B------:R-:W-:-:S04]  /*3410*/  FFMA R10, R2, R7, RZ ;  /* 0x00000007020a7223 */ /* 0x000fc800000000ff */
[----:B------:R-:W-:-:S04]  /*3420*/  FFMA R9, -R3, R10, R2 ;  /* 0x0000000a03097223 */ /* 0x000fc80000000102 */
[----:B------:R-:W-:Y:S01]  /*3430*/  FFMA R7, R7, R9, R10 ;  /* 0x0000000907077223 */ /* 0x000fe2000000000a */
[----:B0-----:R-:W-:Y:S06]  /*3440*/  @!P0 BRA `(.L_x_24) ;  /* 0x00000000000c8947 */ /* 0x001fec0003800000 */
[----:B------:R-:W-:-:S07]  /*3450*/  MOV R10, 0x3470 ;  /* 0x00003470000a7802 */ /* 0x000fce0000000f00 */
[----:B------:R-:W-:Y:S05]  /*3460*/  CALL.REL.NOINC `($__internal_0_$__cuda_sm3x_div_rn_noftz_f32_slowpath) ;  /* 0x0000000800a47944 */ /* 0x000fea0003c00000 */
[----:B------:R-:W-:-:S07]  /*3470*/  MOV R7, R2 ;  /* 0x0000000200077202 */ /* 0x000fce0000000f00 */
.L_x_24:
[----:B------:R-:W-:Y:S05]  /*3480*/  BSYNC.RECONVERGENT B2 ;  /* 0x0000000000027941 */ /* 0x000fea0003800200 */
.L_x_23:
[----:B------:R3:W-:Y:S01]  /*3490*/  STS [R6], R7 ;  /* 0x0000000706007388 */ /* 0x0007e20000000800 */
[----:B------:R-:W-:Y:S05]  /*34a0*/  @!P2 BRA `(.L_x_25) ;  /* 0xfffffffc00b4a947 */ /* 0x000fea000383ffff */
.L_x_20:
[----:B------:R-:W-:Y:S05]  /*34b0*/  BSYNC.RECONVERGENT B1 ;  /* 0x0000000000017941 */ /* 0x000fea0003800200 */
.L_x_19:
[----:B------:R-:W4:Y:S01]  /*34c0*/  LDCU UR4, c[0x0][0x3b0] ;  /* 0x00007600ff0477ac */ /* 0x000f220008000800 */
[----:B------:R-:W-:Y:S01]  /*34d0*/  BAR.SYNC.DEFER_BLOCKING 0x0 ;  /* 0x0000000000007b1d */ /* 0x000fe20000010000 */
[----:B----4-:R-:W-:-:S13]  /*34e0*/  ISETP.GE.AND P0, PT, R21, UR4, PT ;  /* 0x0000000415007c0c */ /* 0x010fda000bf06270 */
[----:B------:R-:W-:Y:S05]  /*34f0*/  @P0 EXIT ;  /* 0x000000000000094d */ /* 0x000fea0003800000 */
[----:B------:R-:W-:Y:S05]  /*3500*/  BSYNC B0 ;  /* 0x0000000000007941 */ /* 0x000fea0003800000 */
.L_x_16:
[----:B------:R-:W4:Y:S01]  /*3510*/  LDC R15, c[0x0][0x3ac] ;  /* 0x0000eb00ff0f7b82 */ /* 0x000f220000000800 */
[----:B------:R-:W0:Y:S01]  /*3520*/  LDCU UR6, c[0x0][0x360] ;  /* 0x00006c00ff0677ac */ /* 0x000e220008000800 */
[----:B----4-:R-:W-:-:S13]  /*3530*/  ISETP.GT.AND P0, PT, R15, RZ, PT ;  /* 0x000000ff0f00720c */ /* 0x010fda0003f04270 */
[----:B0-----:R-:W-:Y:S05]  /*3540*/  @P0 BRA `(.L_x_26) ;  /* 0x0000000000200947 */ /* 0x001fea0003800000 */
[----:B------:R-:W0:Y:S02]  /*3550*/  LDC.64 R4, c[0x0][0x398] ;  /* 0x0000e600ff047b82 */ /* 0x000e240000000a00 */
.L_x_27:
[----:B----4-:R-:W-:Y:S01]  /*3560*/  IMAD.IADD R3, R20, 0x1, R21 ;  /* 0x0000000114037824 */ /* 0x010fe200078e0215 */
[----:B------:R-:W-:-:S03]  /*3570*/  IADD3 R21, PT, PT, R21, UR6, RZ ;  /* 0x0000000615157c10 */ /* 0x000fc6000fffe0ff */
[----:B0-----:R-:W-:Y:S01]  /*3580*/  IMAD.WIDE R2, R3, 0x2, R4 ;  /* 0x0000000203027825 */ /* 0x001fe200078e0204 */
[----:B------:R-:W-:-:S04]  /*3590*/  ISETP.GE.AND P0, PT, R21, UR4, PT ;  /* 0x0000000415007c0c */ /* 0x000fc8000bf06270 */
[----:B------:R4:W-:Y:S09]  /*35a0*/  STG.E.U16 desc[UR8][R2.64], RZ ;  /* 0x000000ff02007986 */ /* 0x0009f2000c101508 */
[----:B------:R-:W-:Y:S05]  /*35b0*/  @!P0 BRA `(.L_x_27) ;  /* 0xfffffffc00e88947 */ /* 0x000fea000383ffff */
[----:B------:R-:W-:Y:S05]  /*35c0*/  EXIT ;  /* 0x000000000000794d */ /* 0x000fea0003800000 */
.L_x_26:
[C---:B------:R-:W-:Y:S02]  /*35d0*/  LOP3.LUT R16, R15.reuse, 0x7ffffffc, RZ, 0xc0, !PT ;  /* 0x7ffffffc0f107812 */ /* 0x040fe400078ec0ff */
[----:B------:R-:W-:-:S03]  /*35e0*/  LOP3.LUT R15, R15, 0x3, RZ, 0xc0, !PT ;  /* 0x000000030f0f7812 */ /* 0x000fc600078ec0ff */
[----:B------:R-:W-:-:S07]  /*35f0*/  IMAD.MOV R14, RZ, RZ, -R16 ;  /* 0x000000ffff0e7224 */ /* 0x000fce00078e0a10 */
.L_x_31:
[----:B0-----:R-:W0:Y:S01]  /*3600*/  LDCU UR4, c[0x0][0x3ac] ;  /* 0x00007580ff0477ac */ /* 0x001e220008000800 */
[----:B------:R-:W-:Y:S01]  /*3610*/  HFMA2 R4, -RZ, RZ, 0, 0 ;  /* 0x00000000ff047431 */ /* 0x000fe200000001ff */
[----:B------:R-:W-:Y:S01]  /*3620*/  IADD3 R17, PT, PT, R0, R21, RZ ;  /* 0x0000001500117210 */ /* 0x000fe20007ffe0ff */
[----:B------:R-:W-:Y:S01]  /*3630*/  IMAD.MOV.U32 R9, RZ, RZ, RZ ;  /* 0x000000ffff097224 */ /* 0x000fe200078e00ff */
[----:B0-----:R-:W-:-:S09]  /*3640*/  UISETP.GE.U32.AND UP0, UPT, UR4, 0x4, UPT ;  /* 0x000000040400788c */ /* 0x001fd2000bf06070 */
[----:B------:R-:W-:Y:S05]  /*3650*/  BRA.U !UP0, `(.L_x_28) ;  /* 0x0000000108747547 */ /* 0x000fea000b800000 */
[----:B------:R-:W0:Y:S01]  /*3660*/  LDC R27, c[0x0][0x3b0] ;  /* 0x0000ec00ff1b7b82 */ /* 0x000e220000000800 */
[----:B------:R-:W-:Y:S01]  /*3670*/  IMAD.MOV.U32 R9, RZ, RZ, RZ ;  /* 0x000000ffff097224 */ /* 0x000fe200078e00ff */
[----:B------:R-:W-:Y:S01]  /*3680*/  MOV R25, R8 ;  /* 0x0000000800197202 */ /* 0x000fe20000000f00 */
[----:B------:R-:W-:Y:S01]  /*3690*/  IMAD.MOV.U32 R26, RZ, RZ, R17 ;  /* 0x000000ffff1a7224 */ /* 0x000fe200078e0011 */
[----:B------:R-:W-:-:S04]  /*36a0*/  MOV R24, R14 ;  /* 0x0000000e00187202 */ /* 0x000fc80000000f00 */
[----:B------:R-:W4:Y:S03]  /*36b0*/  LDC.64 R2, c[0x0][0x390] ;  /* 0x0000e400ff027b82 */ /* 0x000f260000000a00 */
.L_x_29:
[----:B----4-:R-:W-:Y:S01]  /*36c0*/  IMAD.WIDE R18, R26, 0x2, R2 ;  /* 0x000000021a127825 */ /* 0x010fe200078e0202 */
[----:B-123--:R1:W2:Y:S03]  /*36d0*/  LDS.128 R4, [R25] ;  /* 0x0000000019047984 */ /* 0x00e2a60000000c00 */
[C---:B0-----:R-:W-:Y:S02]  /*36e0*/  IMAD.WIDE R10, R27.reuse, 0x2, R18 ;  /* 0x000000021b0a7825 */ /* 0x041fe400078e0212 */
[----:B------:R-:W3:Y:S02]  /*36f0*/  LDG.E.U16.CONSTANT R18, desc[UR8][R18.64] ;  /* 0x0000000812127981 */ /* 0x000ee4000c1e9500 */
[C---:B------:R-:W-:Y:S02]  /*3700*/  IMAD.WIDE R12, R27.reuse, 0x2, R10 ;  /* 0x000000021b0c7825 */ /* 0x040fe400078e020a */
[----:B------:R-:W4:Y:S02]  /*3710*/  LDG.E.U16.CONSTANT R10, desc[UR8][R10.64] ;  /* 0x000000080a0a7981 */ /* 0x000f24000c1e9500 */
[----:B------:R-:W-:-:S02]  /*3720*/  IMAD.WIDE R22, R27, 0x2, R12 ;  /* 0x000000021b167825 */ /* 0x000fc400078e020c */
[----:B------:R-:W5:Y:S04]  /*3730*/  LDG.E.U16.CONSTANT R12, desc[UR8][R12.64] ;  /* 0x000000080c0c7981 */ /* 0x000f68000c1e9500 */
[----:B------:R-:W5:Y:S01]  /*3740*/  LDG.E.U16.CONSTANT R22, desc[UR8][R22.64] ;  /* 0x0000000816167981 */ /* 0x000f62000c1e9500 */
[----:B------:R-:W-:Y:S01]  /*3750*/  VIADD R24, R24, 0x4 ;  /* 0x0000000418187836 */ /* 0x000fe20000000000 */
[----:B------:R-:W-:Y:S01]  /*3760*/  LEA R26, R27, R26, 0x2 ;  /* 0x0000001a1b1a7211 */ /* 0x000fe200078e10ff */
[----:B-1----:R-:W-:-:S03]  /*3770*/  VIADD R25, R25, 0x10 ;  /* 0x0000001019197836 */ /* 0x002fc60000000000 */
[----:B------:R-:W-:Y:S01]  /*3780*/  ISETP.NE.AND P0, PT, R24, RZ, PT ;  /* 0x000000ff1800720c */ /* 0x000fe20003f05270 */
[----:B---3--:R-:W-:-:S04]  /*3790*/  IMAD.U32 R28, R18, 0x10000, RZ ;  /* 0x00010000121c7824 */ /* 0x008fc800078e00ff */
[----:B--2---:R-:W-:Y:S01]  /*37a0*/  FFMA R4, R4, R28, R9 ;  /* 0x0000001c04047223 */ /* 0x004fe20000000009 */
[----:B----4-:R-:W-:-:S05]  /*37b0*/  SHF.L.U32 R29, R10, 0x10, RZ ;  /* 0x000000100a1d7819 */ /* 0x010fca00000006ff */
[----:B------:R-:W-:Y:S01]  /*37c0*/  FFMA R5, R5, R29, R4 ;  /* 0x0000001d05057223 */ /* 0x000fe20000000004 */
[----:B-----5:R-:W-:Y:S01]  /*37d0*/  SHF.L.U32 R9, R12, 0x10, RZ ;  /* 0x000000100c097819 */ /* 0x020fe200000006ff */
[----:B------:R-:W-:-:S04]  /*37e0*/  IMAD.U32 R4, R22, 0x10000, RZ ;  /* 0x0001000016047824 */ /* 0x000fc800078e00ff */
[----:B------:R-:W-:-:S04]  /*37f0*/  FFMA R6, R6, R9, R5 ;  /* 0x0000000906067223 */ /* 0x000fc80000000005 */
[----:B------:R-:W-:Y:S01]  /*3800*/  FFMA R9, R7, R4, R6 ;  /* 0x0000000407097223 */ /* 0x000fe20000000006 */
[----:B------:R-:W-:Y:S06]  /*3810*/  @P0 BRA `(.L_x_29) ;  /* 0xfffffffc00a80947 */ /* 0x000fec000383ffff */
[----:B------:R-:W-:-:S07]  /*3820*/  MOV R4, R16 ;  /* 0x0000001000047202 */ /* 0x000fce0000000f00 */
.L_x_28:
[----:B------:R-:W-:-:S13]  /*3830*/  ISETP.NE.AND P0, PT, R15, RZ, PT ;  /* 0x000000ff0f00720c */ /* 0x000fda0003f05270 */
[----:B------:R-:W-:Y:S05]  /*3840*/  @!P0 BRA `(.L_x_30) ;  /* 0x0000000000608947 */ /* 0x000fea0003800000 */
[----:B------:R-:W0:Y:S08]  /*3850*/  LDC R13, c[0x0][0x3b0] ;  /* 0x0000ec00ff0d7b82 */ /* 0x000e300000000800 */
[----:B------:R-:W4:Y:S01]  /*3860*/  LDC.64 R2, c[0x0][0x390] ;  /* 0x0000e400ff027b82 */ /* 0x000f220000000a00 */
[----:B0-----:R-:W-:-:S04]  /*3870*/  IMAD R17, R4, R13, R17 ;  /* 0x0000000d04117224 */ /* 0x001fc800078e0211 */
[----:B----4-:R-:W-:-:S05]  /*3880*/  IMAD.WIDE R2, R17, 0x2, R2 ;  /* 0x0000000211027825 */ /* 0x010fca00078e0202 */
[----:B------:R-:W4:Y:S01]  /*3890*/  LDG.E.U16.CONSTANT R10, desc[UR8][R2.64] ;  /* 0x00000008020a7981 */ /* 0x000f22000c1e9500 */
[----:B------:R-:W0:Y:S01]  /*38a0*/  S2UR UR5, SR_CgaCtaId ;  /* 0x00000000000579c3 */ /* 0x000e220000008800 */
[----:B------:R-:W-:Y:S01]  /*38b0*/  UMOV UR4, 0x400 ;  /* 0x0000040000047882 */ /* 0x000fe20000000000 */
[----:B------:R-:W-:Y:S01]  /*38c0*/  ISETP.NE.AND P0, PT, R15, 0x1, PT ;  /* 0x000000010f00780c */ /* 0x000fe20003f05270 */
[----:B0-----:R-:W-:-:S06]  /*38d0*/  ULEA UR4, UR5, UR4, 0x18 ;  /* 0x0000000405047291 */ /* 0x001fcc000f8ec0ff */
[----:B------:R-:W-:-:S05]  /*38e0*/  IMAD.U32 R8, RZ, RZ, UR4 ;  /* 0x00000004ff087e24 */ /* 0x000fca000f8e00ff */
[----:B------:R-:W-:-:S06]  /*38f0*/  LEA R4, R4, R8, 0x2 ;  /* 0x0000000804047211 */ /* 0x000fcc00078e10ff */
[----:B-123--:R-:W0:Y:S01]  /*3900*/  LDS.128 R4, [R4] ;  /* 0x0000000004047984 */ /* 0x00ee220000000c00 */
[----:B----4-:R-:W-:-:S04]  /*3910*/  IMAD.U32 R10, R10, 0x10000, RZ ;  /* 0x000100000a0a7824 */ /* 0x010fc800078e00ff */
[----:B0-----:R-:W-:Y:S01]  /*3920*/  FFMA R9, R4, R10, R9 ;  /* 0x0000000a04097223 */ /* 0x001fe20000000009 */
[----:B------:R-:W-:Y:S06]  /*3930*/  @!P0 BRA `(.L_x_30) ;  /* 0x0000000000248947 */ /* 0x000fec0003800000 */
[----:B------:R-:W-:Y:S01]  /*3940*/  ISETP.NE.AND P0, PT, R15, 0x2, PT ;  /* 0x000000020f00780c */ /* 0x000fe20003f05270 */
[----:B------:R-:W-:-:S12]  /*3950*/  IMAD.WIDE R10, R13, 0x2, R2 ;  /* 0x000000020d0a7825 */ /* 0x000fd800078e0202 */
[----:B------:R-:W-:Y:S02]  /*3960*/  @P0 IMAD.WIDE R2, R13, 0x2, R10 ;  /* 0x000000020d020825 */ /* 0x000fe400078e020a */
[----:B------:R-:W2:Y:S04]  /*3970*/  LDG.E.U16.CONSTANT R10, desc[UR8][R10.64] ;  /* 0x000000080a0a7981 */ /* 0x000ea8000c1e9500 */
[----:B------:R-:W3:Y:S01]  /*3980*/  @P0 LDG.E.U16.CONSTANT R2, desc[UR8][R2.64] ;  /* 0x0000000802020981 */ /* 0x000ee2000c1e9500 */
[----:B--2---:R-:W-:Y:S01]  /*3990*/  SHF.L.U32 R4, R10, 0x10, RZ ;  /* 0x000000100a047819 */ /* 0x004fe200000006ff */
[----:B---3--:R-:W-:-:S04]  /*39a0*/  @P0 IMAD.U32 R12, R2, 0x10000, RZ ;  /* 0x00010000020c0824 */ /* 0x008fc800078e00ff */
[----:B------:R-:W-:-:S04]  /*39b0*/  FFMA R9, R4, R5, R9 ;  /* 0x0000000504097223 */ /* 0x000fc80000000009 */
[----:B------:R-:W-:-:S07]  /*39c0*/  @P0 FFMA R9, R12, R6, R9 ;  /* 0x000000060c090223 */ /* 0x000fce0000000009 */
.L_x_30:
[----:B------:R-:W0:Y:S01]  /*39d0*/  LDC.64 R2, c[0x0][0x398] ;  /* 0x0000e600ff027b82 */ /* 0x000e220000000a00 */
[----:B------:R-:W4:Y:S01]  /*39e0*/  LDCU UR4, c[0x0][0x3b0] ;  /* 0x00007600ff0477ac */ /* 0x000f220008000800 */
[----:B------:R-:W-:Y:S01]  /*39f0*/  IADD3 R5, PT, PT, R20, R21, RZ ;  /* 0x0000001514057210 */ /* 0x000fe20007ffe0ff */
[----:B------:R-:W-:Y:S01]  /*3a00*/  VIADD R21, R21, UR6 ;  /* 0x0000000615157c36 */ /* 0x000fe20008000000 */
[----:B------:R-:W-:-:S04]  /*3a10*/  F2FP.BF16.F32.PACK_AB R9, RZ, R9 ;  /* 0x00000009ff09723e */ /* 0x000fc800000010ff */
[----:B----4-:R-:W-:Y:S01]  /*3a20*/  ISETP.GE.AND P0, PT, R21, UR4, PT ;  /* 0x0000000415007c0c */ /* 0x010fe2000bf06270 */
[----:B0-----:R-:W-:-:S05]  /*3a30*/  IMAD.WIDE R2, R5, 0x2, R2 ;  /* 0x0000000205027825 */ /* 0x001fca00078e0202 */
[----:B------:R0:W-:Y:S07]  /*3a40*/  STG.E.U16 desc[UR8][R2.64], R9 ;  /* 0x0000000902007986 */ /* 0x0001ee000c101508 */
[----:B------:R-:W-:Y:S05]  /*3a50*/  @!P0 BRA `(.L_x_31) ;  /* 0xfffffff800e88947 */ /* 0x000fea000383ffff */
[----:B------:R-:W-:Y:S05]  /*3a60*/  EXIT ;  /* 0x000000000000794d */ /* 0x000fea0003800000 */
.L_x_12:
[----:B------:R-:W-:Y:S01]  /*3a70*/  HFMA2 R18, -RZ, RZ, 0, 1.847743988037109375e-06 ;  /* 0x0000001fff127431 */ /* 0x000fe200000001ff */
[----:B-1----:R-:W-:Y:S01]  /*3a80*/  MOV R16, R7 ;  /* 0x0000000700107202 */ /* 0x002fe20000000f00 */
[----:B------:R-:W-:Y:S02]  /*3a90*/  IMAD.MOV.U32 R15, RZ, RZ, 0x10 ;  /* 0x00000010ff0f7424 */ /* 0x000fe400078e00ff */
[----:B------:R-:W-:-:S07]  /*3aa0*/  IMAD.MOV.U32 R13, RZ, RZ, -0x1 ;  /* 0xffffffffff0d7424 */ /* 0x000fce00078e00ff */
[----:B0-----:R-:W-:Y:S05]  /*3ab0*/  WARPSYNC.COLLECTIVE R13, `(.L_x_32) ;  /* 0x000000000d087348 */ /* 0x001fea0003c00000 */
[----:B------:R1:W2:Y:S02]  /*3ac0*/  SHFL.BFLY P0, R14, R16, R15, R18 ;  /* 0x0c00000f100e7389 */ /* 0x0002a40000000012 */
[----:B012---:R-:W-:Y:S05]  /*3ad0*/  ENDCOLLECTIVE ;  /* 0x000000000000791b */ /* 0x007fea0003800000 */
.L_x_32:
[----:B------:R-:W-:Y:S01]  /*3ae0*/  HFMA2 R15, -RZ, RZ, 0, 4.76837158203125e-07 ;  /* 0x00000008ff0f7431 */ /* 0x000fe200000001ff */
[----:B------:R-:W-:-:S04]  /*3af0*/  MOV R10, R14 ;  /* 0x0000000e000a7202 */ /* 0x000fc80000000f00 */
[----:B------:R-:W-:-:S05]  /*3b00*/  FMNMX R10, R10, R7, !PT ;  /* 0x000000070a0a7209 */ /* 0x000fca0007800000 */
[----:B------:R-:W-:-:S07]  /*3b10*/  IMAD.MOV.U32 R16, RZ, RZ, R10 ;  /* 0x000000ffff107224 */ /* 0x000fce00078e000a */
[----:B------:R-:W-:Y:S05]  /*3b20*/  WARPSYNC.COLLECTIVE R13, `(.L_x_33) ;  /* 0x000000000d087348 */ /* 0x000fea0003c00000 */
[----:B------:R0:W1:Y:S02]  /*3b30*/  SHFL.BFLY P0, R14, R16, R15, R18 ;  /* 0x0c00000f100e7389 */ /* 0x0000640000000012 */
[----:B01----:R-:W-:Y:S05]  /*3b40*/  ENDCOLLECTIVE ;  /* 0x000000000000791b */ /* 0x003fea0003800000 */
.L_x_33:
[----:B------:R-:W-:Y:S02]  /*3b50*/  IMAD.MOV.U32 R15, RZ, RZ, 0x4 ;  /* 0x00000004ff0f7424 */ /* 0x000fe400078e00ff */
[----:B------:R-:W-:-:S05]  /*3b60*/  IMAD.MOV.U32 R9, RZ, RZ, R14 ;  /* 0x000000ffff097224 */ /* 0x000fca00078e000e */
[----:B------:R-:W-:-:S04]  /*3b70*/  FMNMX R9, R10, R9, !PT ;  /* 0x000000090a097209 */ /* 0x000fc80007800000 */
[----:B------:R-:W-:-:S07]  /*3b80*/  MOV R16, R9 ;  /* 0x0000000900107202 */ /* 0x000fce0000000f00 */
[----:B------:R-:W-:Y:S05]  /*3b90*/  WARPSYNC.COLLECTIVE R13, `(.L_x_34) ;  /* 0x000000000d087348 */ /* 0x000fea0003c00000 */
[----:B------:R0:W1:Y:S02]  /*3ba0*/  SHFL.BFLY P0, R14, R16, R15, R18 ;  /* 0x0c00000f100e7389 */ /* 0x0000640000000012 */
[----:B01----:R-:W-:Y:S05]  /*3bb0*/  ENDCOLLECTIVE ;  /* 0x000000000000791b */ /* 0x003fea0003800000 */
.L_x_34:
[----:B------:R-:W-:Y:S01]  /*3bc0*/  HFMA2 R15, -RZ, RZ, 0, 1.1920928955078125e-07 ;  /* 0x00000002ff0f7431 */ /* 0x000fe200000001ff */
[----:B------:R-:W-:-:S04]  /*3bd0*/  MOV R12, R14 ;  /* 0x0000000e000c7202 */ /* 0x000fc80000000f00 */
[----:B------:R-:W-:-:S05]  /*3be0*/  FMNMX R12, R9, R12, !PT ;  /* 0x0000000c090c7209 */ /* 0x000fca0007800000 */
[----:B------:R-:W-:-:S07]  /*3bf0*/  IMAD.MOV.U32 R16, RZ, RZ, R12 ;  /* 0x000000ffff107224 */ /* 0x000fce00078e000c */
[----:B------:R-:W-:Y:S05]  /*3c00*/  WARPSYNC.COLLECTIVE R13, `(.L_x_35) ;  /* 0x000000000d087348 */ /* 0x000fea0003c00000 */
[----:B------:R0:W1:Y:S02]  /*3c10*/  SHFL.BFLY P0, R14, R16, R15, R18 ;  /* 0x0c00000f100e7389 */ /* 0x0000640000000012 */
[----:B01----:R-:W-:Y:S05]  /*3c20*/  ENDCOLLECTIVE ;  /* 0x000000000000791b */ /* 0x003fea0003800000 */
.L_x_35:
[----:B------:R-:W-:Y:S02]  /*3c30*/  IMAD.MOV.U32 R15, RZ, RZ, 0x1 ;  /* 0x00000001ff0f7424 */ /* 0x000fe400078e00ff */
[----:B------:R-:W-:-:S05]  /*3c40*/  IMAD.MOV.U32 R11, RZ, RZ, R14 ;  /* 0x000000ffff0b7224 */ /* 0x000fca00078e000e */
[----:B------:R-:W-:-:S04]  /*3c50*/  FMNMX R11, R12, R11, !PT ;  /* 0x0000000b0c0b7209 */ /* 0x000fc80007800000 */
[----:B------:R-:W-:-:S07]  /*3c60*/  MOV R16, R11 ;  /* 0x0000000b00107202 */ /* 0x000fce0000000f00 */
[----:B------:R-:W-:Y:S05]  /*3c70*/  WARPSYNC.COLLECTIVE R13, `(.L_x_36) ;  /* 0x000000000d087348 */ /* 0x000fea0003c00000 */
[----:B------:R0:W1:Y:S02]  /*3c80*/  SHFL.BFLY P0, R14, R16, R15, R18 ;  /* 0x0c00000f100e7389 */ /* 0x0000640000000012 */
[----:B01----:R-:W-:Y:S05]  /*3c90*/  ENDCOLLECTIVE ;  /* 0x000000000000791b */ /* 0x003fea0003800000 */
.L_x_36:
[----:B------:R-:W-:Y:S05]  /*3ca0*/  BRA `(.L_x_37) ;  /* 0xfffffff0005c7947 */ /* 0x000fea000383ffff */
.L_x_18:
[----:B------:R-:W-:Y:S01]  /*3cb0*/  HFMA2 R18, -RZ, RZ, 0, 1.847743988037109375e-06 ;  /* 0x0000001fff127431 */ /* 0x000fe200000001ff */
[----:B---3--:R-:W-:Y:S01]  /*3cc0*/  MOV R16, R2 ;  /* 0x0000000200107202 */ /* 0x008fe20000000f00 */
[----:B------:R-:W-:Y:S02]  /*3cd0*/  IMAD.MOV.U32 R15, RZ, RZ, 0x10 ;  /* 0x00000010ff0f7424 */ /* 0x000fe400078e00ff */
[----:B------:R-:W-:-:S07]  /*3ce0*/  IMAD.MOV.U32 R13, RZ, RZ, -0x1 ;  /* 0xffffffffff0d7424 */ /* 0x000fce00078e00ff */
[----:B012---:R-:W-:Y:S05]  /*3cf0*/  WARPSYNC.COLLECTIVE R13, `(.L_x_38) ;  /* 0x000000000d087348 */ /* 0x007fea0003c00000 */
[----:B------:R3:W4:Y:S02]  /*3d00*/  SHFL.BFLY P0, R14, R16, R15, R18 ;  /* 0x0c00000f100e7389 */ /* 0x0007240000000012 */
[----:B01234-:R-:W-:Y:S05]  /*3d10*/  ENDCOLLECTIVE ;  /* 0x000000000000791b */ /* 0x01ffea0003800000 */
.L_x_38:
[----:B------:R-:W-:Y:S01]  /*3d20*/  HFMA2 R15, -RZ, RZ, 0, 4.76837158203125e-07 ;  /* 0x00000008ff0f7431 */ /* 0x000fe200000001ff */
[----:B------:R-:W-:-:S05]  /*3d30*/  MOV R3, R14 ;  /* 0x0000000e00037202 */ /* 0x000fca0000000f00 */
[----:B------:R-:W-:-:S04]  /*3d40*/  FADD R3, R3, R2 ;  /* 0x0000000203037221 */ /* 0x000fc80000000000 */
[----:B------:R-:W-:-:S07]  /*3d50*/  IMAD.MOV.U32 R16, RZ, RZ, R3 ;  /* 0x000000ffff107224 */ /* 0x000fce00078e0003 */
[----:B------:R-:W-:Y:S05]  /*3d60*/  WARPSYNC.COLLECTIVE R13, `(.L_x_39) ;  /* 0x000000000d087348 */ /* 0x000fea0003c00000 */
[----:B------:R0:W1:Y:S02]  /*3d70*/  SHFL.BFLY P0, R14, R16, R15, R18 ;  /* 0x0c00000f100e7389 */ /* 0x0000640000000012 */
[----:B01----:R-:W-:Y:S05]  /*3d80*/  ENDCOLLECTIVE ;  /* 0x000000000000791b */ /* 0x003fea0003800000 */
.L_x_39:
[----:B------:R-:W-:Y:S02]  /*3d90*/  IMAD.MOV.U32 R15, RZ, RZ, 0x4 ;  /* 0x00000004ff0f7424 */ /* 0x000fe400078e00ff */
[----:B------:R-:W-:-:S04]  /*3da0*/  IMAD.MOV.U32 R10, RZ, RZ, R14 ;  /* 0x000000ffff0a7224 */ /* 0x000fc800078e000e */
[----:B------:R-:W-:-:S05]  /*3db0*/  FADD R10, R3, R10 ;  /* 0x0000000a030a7221 */ /* 0x000fca0000000000 */
[----:B------:R-:W-:-:S07]  /*3dc0*/  MOV R16, R10 ;  /* 0x0000000a00107202 */ /* 0x000fce0000000f00 */
[----:B------:R-:W-:Y:S05]  /*3dd0*/  WARPSYNC.COLLECTIVE R13, `(.L_x_40) ;  /* 0x000000000d087348 */ /* 0x000fea0003c00000 */
[----:B------:R0:W1:Y:S02]  /*3de0*/  SHFL.BFLY P0, R14, R16, R15, R18 ;  /* 0x0c00000f100e7389 */ /* 0x0000640000000012 */
[----:B01----:R-:W-:Y:S05]  /*3df0*/  ENDCOLLECTIVE ;  /* 0x000000000000791b */ /* 0x003fea0003800000 */
.L_x_40:
[----:B------:R-:W-:Y:S01]  /*3e00*/  HFMA2 R15, -RZ, RZ, 0, 1.1920928955078125e-07 ;  /* 0x00000002ff0f7431 */ /* 0x000fe200000001ff */
[----:B------:R-:W-:-:S05]  /*3e10*/  MOV R5, R14 ;  /* 0x0000000e00057202 */ /* 0x000fca0000000f00 */
[----:B------:R-:W-:-:S04]  /*3e20*/  FADD R5, R10, R5 ;  /* 0x000000050a057221 */ /* 0x000fc80000000000 */
[----:B------:R-:W-:-:S07]  /*3e30*/  IMAD.MOV.U32 R16, RZ, RZ, R5 ;  /* 0x000000ffff107224 */ /* 0x000fce00078e0005 */
[----:B------:R-:W-:Y:S05]  /*3e40*/  WARPSYNC.COLLECTIVE R13, `(.L_x_41) ;  /* 0x000000000d087348 */ /* 0x000fea0003c00000 */
[----:B------:R0:W1:Y:S02]  /*3e50*/  SHFL.BFLY P0, R14, R16, R15, R18 ;  /* 0x0c00000f100e7389 */ /* 0x0000640000000012 */
[----:B01----:R-:W-:Y:S05]  /*3e60*/  ENDCOLLECTIVE ;  /* 0x000000000000791b */ /* 0x003fea0003800000 */
.L_x_41:
[----:B------:R-:W-:Y:S02]  /*3e70*/  IMAD.MOV.U32 R15, RZ, RZ, 0x1 ;  /* 0x00000001ff0f7424 */ /* 0x000fe400078e00ff */
[----:B------:R-:W-:-:S04]  /*3e80*/  IMAD.MOV.U32 R12, RZ, RZ, R14 ;  /* 0x000000ffff0c7224 */ /* 0x000fc800078e000e */
[----:B------:R-:W-:-:S05]  /*3e90*/  FADD R12, R5, R12 ;  /* 0x0000000c050c7221 */ /* 0x000fca0000000000 */
[----:B------:R-:W-:-:S07]  /*3ea0*/  MOV R16, R12 ;  /* 0x0000000c00107202 */ /* 0x000fce0000000f00 */
[----:B------:R-:W-:Y:S05]  /*3eb0*/  WARPSYNC.COLLECTIVE R13, `(.L_x_42) ;  /* 0x000000000d087348 */ /* 0x000fea0003c00000 */
[----:B------:R0:W1:Y:S02]  /*3ec0*/  SHFL.BFLY P0, R14, R16, R15, R18 ;  /* 0x0c00000f100e7389 */ /* 0x0000640000000012 */
[----:B01----:R-:W-:Y:S05]  /*3ed0*/  ENDCOLLECTIVE ;  /* 0x000000000000791b */ /* 0x003fea0003800000 */
.L_x_42:
[----:B------:R-:W-:Y:S01]  /*3ee0*/  MOV R7, R14 ;  /* 0x0000000e00077202 */ /* 0x000fe20000000f00 */
[----:B------:R-:W-:Y:S06]  /*3ef0*/  BRA `(.L_x_43) ;  /* 0xfffffff000d07947 */ /* 0x000fec000383ffff */
        .weak           $__internal_0_$__cuda_sm3x_div_rn_noftz_f32_slowpath
        .type           $__internal_0_$__cuda_sm3x_div_rn_noftz_f32_slowpath,@function
        .size           $__internal_0_$__cuda_sm3x_div_rn_noftz_f32_slowpath,(.L_x_72 - $__internal_0_$__cuda_sm3x_div_rn_noftz_f32_slowpath)
$__internal_0_$__cuda_sm3x_div_rn_noftz_f32_slowpath:
[----:B------:R-:W-:Y:S01]  /*3f00*/  SHF.R.U32.HI R9, RZ, 0x17, R3 ;  /* 0x00000017ff097819 */ /* 0x000fe20000011603 */
[----:B------:R-:W-:Y:S01]  /*3f10*/  BSSY.RECONVERGENT B3, `(.L_x_44) ;  /* 0x0000064000037945 */ /* 0x000fe20003800200 */
[--C-:B------:R-:W-:Y:S01]  /*3f20*/  SHF.R.U32.HI R7, RZ, 0x17, R2.reuse ;  /* 0x00000017ff077819 */ /* 0x100fe20000011602 */
[----:B------:R-:W-:Y:S01]  /*3f30*/  IMAD.MOV.U32 R11, RZ, RZ, R2 ;  /* 0x000000ffff0b7224 */ /* 0x000fe200078e0002 */
[----:B------:R-:W-:Y:S02]  /*3f40*/  LOP3.LUT R9, R9, 0xff, RZ, 0xc0, !PT ;  /* 0x000000ff09097812 */ /* 0x000fe400078ec0ff */
[----:B------:R-:W-:Y:S02]  /*3f50*/  LOP3.LUT R16, R7, 0xff, RZ, 0xc0, !PT ;  /* 0x000000ff07107812 */ /* 0x000fe400078ec0ff */
[----:B------:R-:W-:Y:S01]  /*3f60*/  MOV R12, R3 ;  /* 0x00000003000c7202 */ /* 0x000fe20000000f00 */
[----:B------:R-:W-:Y:S01]  /*3f70*/  VIADD R13, R9, 0xffffffff ;  /* 0xffffffff090d7836 */ /* 0x000fe20000000000 */
[----:B------:R-:W-:-:S04]  /*3f80*/  IADD3 R14, PT, PT, R16, -0x1, RZ ;  /* 0xffffffff100e7810 */ /* 0x000fc80007ffe0ff */
[----:B------:R-:W-:-:S04]  /*3f90*/  ISETP.GT.U32.AND P0, PT, R13, 0xfd, PT ;  /* 0x000000fd0d00780c */ /* 0x000fc80003f04070 */
[----:B------:R-:W-:-:S13]  /*3fa0*/  ISETP.GT.U32.OR P0, PT, R14, 0xfd, P0 ;  /* 0x000000fd0e00780c */ /* 0x000fda0000704470 */
[----:B------:R-:W-:Y:S01]  /*3fb0*/  @!P0 IMAD.MOV.U32 R7, RZ, RZ, RZ ;  /* 0x000000ffff078224 */ /* 0x000fe200078e00ff */
[----:B------:R-:W-:Y:S06]  /*3fc0*/  @!P0 BRA `(.L_x_45) ;  /* 0x00000000005c8947 */ /* 0x000fec0003800000 */
[----:B------:R-:W-:Y:S02]  /*3fd0*/  FSETP.GTU.FTZ.AND P1, PT, |R3|, +INF , PT ;  /* 0x7f8000000300780b */ /* 0x000fe40003f3c200 */
[----:B------:R-:W-:-:S04]  /*3fe0*/  FSETP.GTU.FTZ.AND P0, PT, |R2|, +INF , PT ;  /* 0x7f8000000200780b */ /* 0x000fc80003f1c200 */
[----:B------:R-:W-:-:S13]  /*3ff0*/  PLOP3.LUT P0, PT, P0, P1, PT, 0xf8, 0x8f ;  /* 0x00000000008f781c */ /* 0x000fda0000703f70 */
[----:B------:R-:W-:Y:S05]  /*4000*/  @P0 BRA `(.L_x_46) ;  /* 0x00000004004c0947 */ /* 0x000fea0003800000 */
[----:B------:R-:W-:-:S13]  /*4010*/  LOP3.LUT P0, RZ, R12, 0x7fffffff, R11, 0xc8, !PT ;  /* 0x7fffffff0cff7812 */ /* 0x000fda000780c80b */
[----:B------:R-:W-:Y:S05]  /*4020*/  @!P0 BRA `(.L_x_47) ;  /* 0x00000004003c8947 */ /* 0x000fea0003800000 */
[C---:B------:R-:W-:Y:S02]  /*4030*/  FSETP.NEU.FTZ.AND P3, PT, |R2|.reuse, +INF , PT ;  /* 0x7f8000000200780b */ /* 0x040fe40003f7d200 */
[----:B------:R-:W-:Y:S02]  /*4040*/  FSETP.NEU.FTZ.AND P1, PT, |R3|, +INF , PT ;  /* 0x7f8000000300780b */ /* 0x000fe40003f3d200 */
[----:B------:R-:W-:-:S11]  /*4050*/  FSETP.NEU.FTZ.AND P0, PT, |R2|, +INF , PT ;  /* 0x7f8000000200780b */ /* 0x000fd60003f1d200 */
[----:B------:R-:W-:Y:S05]  /*4060*/  @!P1 BRA !P3, `(.L_x_47) ;  /* 0x00000004002c9947 */ /* 0x000fea0005800000 */
[----:B------:R-:W-:-:S04]  /*4070*/  LOP3.LUT P3, RZ, R11, 0x7fffffff, RZ, 0xc0, !PT ;  /* 0x7fffffff0bff7812 */ /* 0x000fc8000786c0ff */
[----:B------:R-:W-:-:S13]  /*4080*/  PLOP3.LUT P1, PT, P1, P3, PT, 0x2f, 0xf2 ;  /* 0x0000000000f2781c */ /* 0x000fda0000f26577 */
[----:B------:R-:W-:Y:S05]  /*4090*/  @P1 BRA `(.L_x_48) ;  /* 0x0000000400181947 */ /* 0x000fea0003800000 */
[----:B------:R-:W-:-:S04]  /*40a0*/  LOP3.LUT P1, RZ, R12, 0x7fffffff, RZ, 0xc0, !PT ;  /* 0x7fffffff0cff7812 */ /* 0x000fc8000782c0ff */
[----:B------:R-:W-:-:S13]  /*40b0*/  PLOP3.LUT P0, PT, P0, P1, PT, 0x2f, 0xf2 ;  /* 0x0000000000f2781c */ /* 0x000fda0000702577 */
[----:B------:R-:W-:Y:S05]  /*40c0*/  @P0 BRA `(.L_x_49) ;  /* 0x0000000400000947 */ /* 0x000fea0003800000 */
[----:B------:R-:W-:Y:S02]  /*40d0*/  ISETP.GE.AND P0, PT, R14, RZ, PT ;  /* 0x000000ff0e00720c */ /* 0x000fe40003f06270 */
[----:B------:R-:W-:-:S11]  /*40e0*/  ISETP.GE.AND P1, PT, R13, RZ, PT ;  /* 0x000000ff0d00720c */ /* 0x000fd60003f26270 */
[----:B------:R-:W-:Y:S01]  /*40f0*/  @P0 MOV R7, RZ ;  /* 0x000000ff00070202 */ /* 0x000fe20000000f00 */
[----:B------:R-:W-:Y:S02]  /*4100*/  @!P0 IMAD.MOV.U32 R7, RZ, RZ, -0x40 ;  /* 0xffffffc0ff078424 */ /* 0x000fe400078e00ff */
[----:B------:R-:W-:Y:S01]  /*4110*/  @!P0 FFMA R11, R2, 1.84467440737095516160e+19, RZ ;  /* 0x5f800000020b8823 */ /* 0x000fe200000000ff */
[----:B------:R-:W-:Y:S02]  /*4120*/  @!P1 FFMA R12, R3, 1.84467440737095516160e+19, RZ ;  /* 0x5f800000030c9823 */ /* 0x000fe400000000ff */
[----:B------:R-:W-:-:S07]  /*4130*/  @!P1 IADD3 R7, PT, PT, R7, 0x40, RZ ;  /* 0x0000004007079810 */ /* 0x000fce0007ffe0ff */
.L_x_45:
[----:B------:R-:W-:Y:S01]  /*4140*/  LEA R13, R9, 0xc0800000, 0x17 ;  /* 0xc0800000090d7811 */ /* 0x000fe200078eb8ff */
[----:B------:R-:W-:Y:S04]  /*4150*/  BSSY.RECONVERGENT B4, `(.L_x_50) ;  /* 0x0000036000047945 */ /* 0x000fe80003800200 */
[----:B------:R-:W-:Y:S01]  /*4160*/  IMAD.IADD R13, R12, 0x1, -R13 ;  /* 0x000000010c0d7824 */ /* 0x000fe200078e0a0d */
[----:B------:R-:W-:-:S03]  /*4170*/  IADD3 R12, PT, PT, R16, -0x7f, RZ ;  /* 0xffffff81100c7810 */ /* 0x000fc60007ffe0ff */
[----:B------:R-:W0:Y:S01]  /*4180*/  MUFU.RCP R14, R13 ;  /* 0x0000000d000e7308 */ /* 0x000e220000001000 */
[----:B------:R-:W-:Y:S01]  /*4190*/  FADD.FTZ R15, -R13, -RZ ;  /* 0x800000ff0d0f7221 */ /* 0x000fe20000010100 */
[C---:B------:R-:W-:Y:S01]  /*41a0*/  IMAD R2, R12.reuse, -0x800000, R11 ;  /* 0xff8000000c027824 */ /* 0x040fe200078e020b */
[----:B------:R-:W-:-:S05]  /*41b0*/  IADD3 R12, PT, PT, R12, 0x7f, -R9 ;  /* 0x0000007f0c0c7810 */ /* 0x000fca0007ffe809 */
[----:B------:R-:W-:Y:S02]  /*41c0*/  IMAD.IADD R12, R12, 0x1, R7 ;  /* 0x000000010c0c7824 */ /* 0x000fe400078e0207 */
[----:B0-----:R-:W-:-:S04]  /*41d0*/  FFMA R17, R14, R15, 1 ;  /* 0x3f8000000e117423 */ /* 0x001fc8000000000f */
[----:B------:R-:W-:-:S04]  /*41e0*/  FFMA R16, R14, R17, R14 ;  /* 0x000000110e107223 */ /* 0x000fc8000000000e */
[----:B------:R-:W-:-:S04]  /*41f0*/  FFMA R11, R2, R16, RZ ;  /* 0x00000010020b7223 */ /* 0x000fc800000000ff */
[----:B------:R-:W-:-:S04]  /*4200*/  FFMA R14, R15, R11, R2 ;  /* 0x0000000b0f0e7223 */ /* 0x000fc80000000002 */
[----:B------:R-:W-:-:S04]  /*4210*/  FFMA R11, R16, R14, R11 ;  /* 0x0000000e100b7223 */ /* 0x000fc8000000000b */
[----:B------:R-:W-:-:S04]  /*4220*/  FFMA R14, R15, R11, R2 ;  /* 0x0000000b0f0e7223 */ /* 0x000fc80000000002 */
[----:B------:R-:W-:-:S05]  /*4230*/  FFMA R2, R16, R14, R11 ;  /* 0x0000000e10027223 */ /* 0x000fca000000000b */
[----:B------:R-:W-:-:S04]  /*4240*/  SHF.R.U32.HI R9, RZ, 0x17, R2 ;  /* 0x00000017ff097819 */ /* 0x000fc80000011602 */
[----:B------:R-:W-:-:S04]  /*4250*/  LOP3.LUT R9, R9, 0xff, RZ, 0xc0, !PT ;  /* 0x000000ff09097812 */ /* 0x000fc800078ec0ff */
[----:B------:R-:W-:-:S05]  /*4260*/  IADD3 R13, PT, PT, R9, R12, RZ ;  /* 0x0000000c090d7210 */ /* 0x000fca0007ffe0ff */
[----:B------:R-:W-:-:S05]  /*4270*/  VIADD R7, R13, 0xffffffff ;  /* 0xffffffff0d077836 */ /* 0x000fca0000000000 */
[----:B------:R-:W-:-:S13]  /*4280*/  ISETP.GE.U32.AND P0, PT, R7, 0xfe, PT ;  /* 0x000000fe0700780c */ /* 0x000fda0003f06070 */
[----:B------:R-:W-:Y:S05]  /*4290*/  @!P0 BRA `(.L_x_51) ;  /* 0x0000000000808947 */ /* 0x000fea0003800000 */
[----:B------:R-:W-:-:S13]  /*42a0*/  ISETP.GT.AND P0, PT, R13, 0xfe, PT ;  /* 0x000000fe0d00780c */ /* 0x000fda0003f04270 */
[----:B------:R-:W-:Y:S05]  /*42b0*/  @P0 BRA `(.L_x_52) ;  /* 0x00000000006c0947 */ /* 0x000fea0003800000 */
[----:B------:R-:W-:-:S13]  /*42c0*/  ISETP.GE.AND P0, PT, R13, 0x1, PT ;  /* 0x000000010d00780c */ /* 0x000fda0003f06270 */
[----:B------:R-:W-:Y:S05]  /*42d0*/  @P0 BRA `(.L_x_53) ;  /* 0x0000000000740947 */ /* 0x000fea0003800000 */
[----:B------:R-:W-:Y:S02]  /*42e0*/  ISETP.GE.AND P0, PT, R13, -0x18, PT ;  /* 0xffffffe80d00780c */ /* 0x000fe40003f06270 */
[----:B------:R-:W-:-:S11]  /*42f0*/  LOP3.LUT R2, R2, 0x80000000, RZ, 0xc0, !PT ;  /* 0x8000000002027812 */ /* 0x000fd600078ec0ff */
[----:B------:R-:W-:Y:S05]  /*4300*/  @!P0 BRA `(.L_x_53) ;  /* 0x0000000000688947 */ /* 0x000fea0003800000 */
[CCC-:B------:R-:W-:Y:S01]  /*4310*/  FFMA.RZ R7, R16.reuse, R14.reuse, R11.reuse ;  /* 0x0000000e10077223 */ /* 0x1c0fe2000000c00b */
[CCC-:B------:R-:W-:Y:S01]  /*4320*/  FFMA.RM R12, R16.reuse, R14.reuse, R11.reuse ;  /* 0x0000000e100c7223 */ /* 0x1c0fe2000000400b */
[C---:B------:R-:W-:Y:S02]  /*4330*/  ISETP.NE.AND P3, PT, R13.reuse, RZ, PT ;  /* 0x000000ff0d00720c */ /* 0x040fe40003f65270 */
[----:B------:R-:W-:Y:S02]  /*4340*/  ISETP.NE.AND P1, PT, R13, RZ, PT ;  /* 0x000000ff0d00720c */ /* 0x000fe40003f25270 */
[----:B------:R-:W-:Y:S01]  /*4350*/  LOP3.LUT R9, R7, 0x7fffff, RZ, 0xc0, !PT ;  /* 0x007fffff07097812 */ /* 0x000fe200078ec0ff */
[----:B------:R-:W-:Y:S01]  /*4360*/  FFMA.RP R7, R16, R14, R11 ;  /* 0x0000000e10077223 */ /* 0x000fe2000000800b */
[----:B------:R-:W-:Y:S01]  /*4370*/  IADD3 R14, PT, PT, R13, 0x20, RZ ;  /* 0x000000200d0e7810 */ /* 0x000fe20007ffe0ff */
[----:B------:R-:W-:Y:S01]  /*4380*/  IMAD.MOV R11, RZ, RZ, -R13 ;  /* 0x000000ffff0b7224 */ /* 0x000fe200078e0a0d */
[----:B------:R-:W-:-:S02]  /*4390*/  LOP3.LUT R9, R9, 0x800000, RZ, 0xfc, !PT ;  /* 0x0080000009097812 */ /* 0x000fc400078efcff */
[----:B------:R-:W-:Y:S02]  /*43a0*/  FSETP.NEU.FTZ.AND P0, PT, R7, R12, PT ;  /* 0x0000000c0700720b */ /* 0x000fe40003f1d000 */
[----:B------:R-:W-:Y:S02]  /*43b0*/  SHF.L.U32 R14, R9, R14, RZ ;  /* 0x0000000e090e7219 */ /* 0x000fe400000006ff */
[----:B------:R-:W-:Y:S02]  /*43c0*/  SEL R12, R11, RZ, P3 ;  /* 0x000000ff0b0c7207 */ /* 0x000fe40001800000 */
[----:B------:R-:W-:Y:S02]  /*43d0*/  ISETP.NE.AND P1, PT, R14, RZ, P1 ;  /* 0x000000ff0e00720c */ /* 0x000fe40000f25270 */
[----:B------:R-:W-:Y:S02]  /*43e0*/  SHF.R.U32.HI R12, RZ, R12, R9 ;  /* 0x0000000cff0c7219 */ /* 0x000fe40000011609 */
[----:B------:R-:W-:-:S02]  /*43f0*/  PLOP3.LUT P0, PT, P0, P1, PT, 0xf8, 0x8f ;  /* 0x00000000008f781c */ /* 0x000fc40000703f70 */
[----:B------:R-:W-:Y:S02]  /*4400*/  SHF.R.U32.HI R14, RZ, 0x1, R12 ;  /* 0x00000001ff0e7819 */ /* 0x000fe4000001160c */
[----:B------:R-:W-:-:S04]  /*4410*/  SEL R7, RZ, 0x1, !P0 ;  /* 0x00000001ff077807 */ /* 0x000fc80004000000 */
[----:B------:R-:W-:-:S04]  /*4420*/  LOP3.LUT R7, R7, 0x1, R14, 0xf8, !PT ;  /* 0x0000000107077812 */ /* 0x000fc800078ef80e */
[----:B------:R-:W-:-:S04]  /*4430*/  LOP3.LUT R7, R7, R12, RZ, 0xc0, !PT ;  /* 0x0000000c07077212 */ /* 0x000fc800078ec0ff */
[----:B------:R-:W-:-:S04]  /*4440*/  IADD3 R7, PT, PT, R14, R7, RZ ;  /* 0x000000070e077210 */ /* 0x000fc80007ffe0ff */
[----:B------:R-:W-:Y:S01]  /*4450*/  LOP3.LUT R2, R7, R2, RZ, 0xfc, !PT ;  /* 0x0000000207027212 */ /* 0x000fe200078efcff */
[----:B------:R-:W-:Y:S06]  /*4460*/  BRA `(.L_x_53) ;  /* 0x0000000000107947 */ /* 0x000fec0003800000 */
.L_x_52:
[----:B------:R-:W-:-:S04]  /*4470*/  LOP3.LUT R2, R2, 0x80000000, RZ, 0xc0, !PT ;  /* 0x8000000002027812 */ /* 0x000fc800078ec0ff */
[----:B------:R-:W-:Y:S01]  /*4480*/  LOP3.LUT R2, R2, 0x7f800000, RZ, 0xfc, !PT ;  /* 0x7f80000002027812 */ /* 0x000fe200078efcff */
[----:B------:R-:W-:Y:S06]  /*4490*/  BRA `(.L_x_53) ;  /* 0x0000000000047947 */ /* 0x000fec0003800000 */
.L_x_51:
[----:B------:R-:W-:-:S07]  /*44a0*/  IMAD R2, R12, 0x800000, R2 ;  /* 0x008000000c027824 */ /* 0x000fce00078e0202 */
.L_x_53:
[----:B------:R-:W-:Y:S05]  /*44b0*/  BSYNC.RECONVERGENT B4 ;  /* 0x0000000000047941 */ /* 0x000fea0003800200 */
.L_x_50:
[----:B------:R-:W-:Y:S05]  /*44c0*/  BRA `(.L_x_54) ;  /* 0x0000000000207947 */ /* 0x000fea0003800000 */
.L_x_49:
[----:B------:R-:W-:-:S04]  /*44d0*/  LOP3.LUT R2, R12, 0x80000000, R11, 0x48, !PT ;  /* 0x800000000c027812 */ /* 0x000fc800078e480b */
[----:B------:R-:W-:Y:S01]  /*44e0*/  LOP3.LUT R2, R2, 0x7f800000, RZ, 0xfc, !PT ;  /* 0x7f80000002027812 */ /* 0x000fe200078efcff */
[----:B------:R-:W-:Y:S06]  /*44f0*/  BRA `(.L_x_54) ;  /* 0x0000000000147947 */ /* 0x000fec0003800000 */
.L_x_48:
[----:B------:R-:W-:Y:S01]  /*4500*/  LOP3.LUT R2, R12, 0x80000000, R11, 0x48, !PT ;  /* 0x800000000c027812 */ /* 0x000fe200078e480b */
[----:B------:R-:W-:Y:S06]  /*4510*/  BRA `(.L_x_54) ;  /* 0x00000000000c7947 */ /* 0x000fec0003800000 */
.L_x_47:
[----:B------:R-:W0:Y:S01]  /*4520*/  MUFU.RSQ R2, -QNAN ;  /* 0xffc0000000027908 */ /* 0x000e220000001400 */
[----:B------:R-:W-:Y:S05]  /*4530*/  BRA `(.L_x_54) ;  /* 0x0000000000047947 */ /* 0x000fea0003800000 */
.L_x_46:
[----:B------:R-:W-:-:S07]  /*4540*/  FADD.FTZ R2, R2, R3 ;  /* 0x0000000302027221 */ /* 0x000fce0000010000 */
.L_x_54:
[----:B------:R-:W-:Y:S05]  /*4550*/  BSYNC.RECONVERGENT B3 ;  /* 0x0000000000037941 */ /* 0x000fea0003800200 */
.L_x_44:
[----:B------:R-:W-:-:S04]  /*4560*/  HFMA2 R11, -RZ, RZ, 0, 0 ;  /* 0x00000000ff0b7431 */ /* 0x000fc800000001ff */
[----:B0-----:R-:W-:Y:S05]  /*4570*/  RET.REL.NODEC R10 `(_Z29attention_fwd_bf16_simple_mmaPK13__nv_bfloat16S1_S1_PS_iiiiif) ;  /* 0xffffffb80aa07950 */ /* 0x001fea0003c3ffff */
.L_x_55:
[----:B------:R-:W-:-:S00]  /*4580*/  BRA `(.L_x_55) ;  /* 0xfffffffc00fc7947 */ /* 0x000fc0000383ffff */
[----:B------:R-:W-:-:S00]  /*4590*/  NOP ;  /* 0x0000000000007918 */ /* 0x000fc00000000000 */
        /* <DEDUP_REMOVED lines=14> */
.L_x_72:


//--------------------- .text._Z27attention_fwd_bf16_mma_lab6PK13__nv_bfloat16S1_S1_PS_iiiiif --------------------------
	.section	.text._Z27attention_fwd_bf16_mma_lab6PK13__nv_bfloat16S1_S1_PS_iiiiif,"ax",@progbits
	.align	128
        .global         _Z27attention_fwd_bf16_mma_lab6PK13__nv_bfloat16S1_S1_PS_iiiiif
        .type           _Z27attention_fwd_bf16_mma_lab6PK13__nv_bfloat16S1_S1_PS_iiiiif,@function
        .size           _Z27attention_fwd_bf16_mma_lab6PK13__nv_bfloat16S1_S1_PS_iiiiif,(.L_x_74 - _Z27attention_fwd_bf16_mma_lab6PK13__nv_bfloat16S1_S1_PS_iiiiif)
        .other          _Z27attention_fwd_bf16_mma_lab6PK13__nv_bfloat16S1_S1_PS_iiiiif,@"STO_CUDA_ENTRY STV_DEFAULT"
_Z27attention_fwd_bf16_mma_lab6PK13__nv_bfloat16S1_S1_PS_iiiiif:
.text._Z27attention_fwd_bf16_mma_lab6PK13__nv_bfloat16S1_S1_PS_iiiiif:
[----:B------:R-:W-:Y:S08]  /*0000*/  LDC R1, c[0x0][0x37c] ;  /* 0x0000df00ff017b82 */ /* 0x000ff00000000800 */
[----:B------:R-:W0:Y:S02]  /*0010*/  LDC R15, c[0x0][0x3b0] ;  /* 0x0000ec00ff0f7b82 */ /* 0x000e240000000800 */
[----:B0-----:R-:W-:-:S13]  /*0020*/  ISETP.GE.AND P0, PT, R15, 0x1, PT ;  /* 0x000000010f00780c */ /* 0x001fda0003f06270 */
[----:B------:R-:W-:Y:S05]  /*0030*/  @!P0 EXIT ;  /* 0x000000000000894d */ /* 0x000fea0003800000 */
[----:B------:R-:W0:Y:S01]  /*0040*/  S2R R11, SR_TID.X ;  /* 0x00000000000b7919 */ /* 0x000e220000002100 */
[----:B------:R-:W1:Y:S01]  /*0050*/  S2UR UR4, SR_CTAID.X ;  /* 0x00000000000479c3 */ /* 0x000e620000002500 */
[----:B------:R-:W-:Y:S01]  /*0060*/  MOV R0, 0x400 ;  /* 0x0000040000007802 */ /* 0x000fe20000000f00 */
[----:B------:R-:W2:Y:S01]  /*0070*/  LDCU.64 UR8, c[0x0][0x358] ;  /* 0x00006b00ff0877ac */ /* 0x000ea20008000a00 */
[----:B------:R-:W3:Y:S01]  /*0080*/  S2R R7, SR_CgaCtaId ;  /* 0x0000000000077919 */ /* 0x000ee20000008800 */
[----:B------:R-:W4:Y:S04]  /*0090*/  S2R R16, SR_CTAID.Y ;  /* 0x0000000000107919 */ /* 0x000f280000002600 */
[----:B------:R-:W1:Y:S01]  /*00a0*/  LDC R18, c[0x0][0x3a8] ;  /* 0x0000ea00ff127b82 */ /* 0x000e620000000800 */
[C---:B0-----:R-:W-:Y:S01]  /*00b0*/  IMAD.SHL.U32 R2, R11.reuse, 0x4, RZ ;  /* 0x000000040b027824 */ /* 0x041fe200078e00ff */
[C---:B------:R-:W-:Y:S01]  /*00c0*/  LOP3.LUT R12, R11.reuse, 0x100, RZ, 0xfc, !PT ;  /* 0x000001000b0c7812 */ /* 0x040fe200078efcff */
[C---:B------:R-:W-:Y:S01]  /*00d0*/  IMAD.SHL.U32 R6, R11.reuse, 0x8, RZ ;  /* 0x000000080b067824 */ /* 0x040fe200078e00ff */
[C---:B------:R-:W-:Y:S01]  /*00e0*/  LOP3.LUT R3, R11.reuse, 0x200, RZ, 0xfc, !PT ;  /* 0x000002000b037812 */ /* 0x040fe200078efcff */
[C---:B------:R-:W-:Y:S01]  /*00f0*/  IMAD.SHL.U32 R13, R11.reuse, 0x2, RZ ;  /* 0x000000020b0d7824 */ /* 0x040fe200078e00ff */
[----:B------:R-:W-:-:S02]  /*0100*/  LOP3.LUT R4, R11, 0x300, RZ, 0xfc, !PT ;  /* 0x000003000b047812 */ /* 0x000fc400078efcff */
[----:B------:R-:W-:Y:S02]  /*0110*/  LOP3.LUT R5, R2, 0x3c, RZ, 0xc0, !PT ;  /* 0x0000003c02057812 */ /* 0x000fe400078ec0ff */
[----:B---3--:R-:W-:Y:S02]  /*0120*/  LEA R7, R7, R0, 0x18 ;  /* 0x0000000007077211 */ /* 0x008fe400078ec0ff */
[----:B------:R-:W-:Y:S02]  /*0130*/  SHF.R.U32.HI R2, RZ, 0x4, R12 ;  /* 0x00000004ff027819 */ /* 0x000fe4000001160c */
[----:B------:R-:W-:Y:S02]  /*0140*/  SHF.R.U32.HI R3, RZ, 0x4, R3 ;  /* 0x00000004ff037819 */ /* 0x000fe40000011603 */
[----:B------:R-:W-:Y:S01]  /*0150*/  SHF.R.U32.HI R0, RZ, 0x4, R11 ;  /* 0x00000004ff007819 */ /* 0x000fe2000001160b */
[--C-:B------:R-:W-:Y:S01]  /*0160*/  IMAD R8, R2, 0x90, R7.reuse ;  /* 0x0000009002087824 */ /* 0x100fe200078e0207 */
[----:B------:R-:W-:Y:S01]  /*0170*/  SHF.R.U32.HI R4, RZ, 0x4, R4 ;  /* 0x00000004ff047819 */ /* 0x000fe20000011604 */
[--C-:B------:R-:W-:Y:S01]  /*0180*/  IMAD R10, R3, 0x90, R7.reuse ;  /* 0x00000090030a7824 */ /* 0x100fe200078e0207 */
[----:B------:R-:W-:Y:S01]  /*0190*/  LOP3.LUT R9, R6, 0x78, RZ, 0xc0, !PT ;  /* 0x0000007806097812 */ /* 0x000fe200078ec0ff */
[--C-:B------:R-:W-:Y:S01]  /*01a0*/  IMAD R6, R0, 0x90, R7.reuse ;  /* 0x0000009000067824 */ /* 0x100fe200078e0207 */
[----:B----4-:R-:W-:Y:S01]  /*01b0*/  LEA R5, R16, R5, 0x6 ;  /* 0x0000000510057211 */ /* 0x010fe200078e30ff */
[----:B------:R-:W-:Y:S01]  /*01c0*/  IMAD R14, R4, 0x90, R7 ;  /* 0x00000090040e7824 */ /* 0x000fe200078e0207 */
[----:B------:R-:W-:Y:S01]  /*01d0*/  SHF.R.U32.HI R11, RZ, 0x3, R11 ;  /* 0x00000003ff0b7819 */ /* 0x000fe2000001160b */
[C---:B------:R-:W-:Y:S01]  /*01e0*/  IMAD.IADD R7, R9.reuse, 0x1, R8 ;  /* 0x0000000109077824 */ /* 0x040fe200078e0208 */
[----:B------:R-:W-:Y:S01]  /*01f0*/  IADD3 R8, PT, PT, R9, R10, RZ ;  /* 0x0000000a09087210 */ /* 0x000fe20007ffe0ff */
[----:B-1----:R-:W-:Y:S01]  /*0200*/  IMAD R10, R18, UR4, R5 ;  /* 0x00000004120a7c24 */ /* 0x002fe2000f8e0205 */
[----:B------:R-:W-:Y:S01]  /*0210*/  SHF.R.U32.HI R12, RZ, 0x3, R12 ;  /* 0x00000003ff0c7819 */ /* 0x000fe2000001160c */
[----:B------:R-:W-:Y:S01]  /*0220*/  IMAD.IADD R6, R6, 0x1, R9 ;  /* 0x0000000106067824 */ /* 0x000fe200078e0209 */
[----:B------:R-:W-:Y:S01]  /*0230*/  LOP3.LUT R13, R13, 0xe, RZ, 0xc0, !PT ;  /* 0x0000000e0d0d7812 */ /* 0x000fe200078ec0ff */
[----:B------:R-:W-:Y:S01]  /*0240*/  IMAD.IADD R9, R9, 0x1, R14 ;  /* 0x0000000109097824 */ /* 0x000fe200078e020e */
[----:B------:R-:W-:Y:S01]  /*0250*/  UMOV UR4, URZ ;  /* 0x000000ff00047c82 */ /* 0x000fe20008000000 */
[----:B--2---:R-:W-:-:S07]  /*0260*/  IMAD R18, R10, R15, R15 ;  /* 0x0000000f0a127224 */ /* 0x004fce00078e020f */
.L_x_70:
[----:B0-----:R-:W0:Y:S01]  /*0270*/  LDCU UR5, c[0x0][0x3b0] ;  /* 0x00007600ff0577ac */ /* 0x001e220008000800 */
[----:B------:R-:W-:Y:S01]  /*0280*/  IADD3 R25, PT, PT, R0, UR4, RZ ;  /* 0x0000000400197c10 */ /* 0x000fe2000fffe0ff */
[----:B------:R-:W-:Y:S01]  /*0290*/  BSSY.RECONVERGENT B0, `(.L_x_56) ;  /* 0x0000026000007945 */ /* 0x000fe20003800200 */
[C---:B------:R-:W-:Y:S01]  /*02a0*/  VIADD R20, R10.reuse, 0x2 ;  /* 0x000000020a147836 */ /* 0x040fe20000000000 */
[----:B------:R-:W-:Y:S01]  /*02b0*/  IADD3 R22, PT, PT, R10, 0x3, RZ ;  /* 0x000000030a167810 */ /* 0x000fe20007ffe0ff */
[C---:B------:R-:W-:Y:S01]  /*02c0*/  VIADD R21, R5.reuse, 0x2 ;  /* 0x0000000205157836 */ /* 0x040fe20000000000 */
[C---:B------:R-:W-:Y:S01]  /*02d0*/  IADD3 R24, PT, PT, R5.reuse, 0x1, RZ ;  /* 0x0000000105187810 */ /* 0x040fe20007ffe0ff */
[----:B------:R-:W-:Y:S02]  /*02e0*/  VIADD R23, R5, 0x3 ;  /* 0x0000000305177836 */ /* 0x000fe40000000000 */
[----:B0-----:R-:W-:-:S05]  /*02f0*/  IMAD.U32 R19, RZ, RZ, UR5 ;  /* 0x00000005ff137e24 */ /* 0x001fca000f8e00ff */
[----:B------:R-:W-:-:S13]  /*0300*/  ISETP.GE.AND P0, PT, R25, R19, PT ;  /* 0x000000131900720c */ /* 0x000fda0003f06270 */
[----:B------:R-:W-:Y:S05]  /*0310*/  @P0 BRA `(.L_x_57) ;  /* 0x0000000000740947 */ /* 0x000fea0003800000 */
[----:B------:R-:W0:Y:S02]  /*0320*/  LDCU UR5, c[0x0][0x3a8] ;  /* 0x00007500ff0577ac */ /* 0x000e240008000800 */
[----:B0-----:R-:W-:Y:S02]  /*0330*/  ISETP.GE.AND P0, PT, R5, UR5, PT ;  /* 0x0000000505007c0c */ /* 0x001fe4000bf06270 */
[----:B------:R-:W-:Y:S02]  /*0340*/  ISETP.GE.AND P1, PT, R24, UR5, PT ;  /* 0x0000000518007c0c */ /* 0x000fe4000bf26270 */
[----:B------:R-:W-:-:S09]  /*0350*/  ISETP.GE.AND P2, PT, R21, UR5, PT ;  /* 0x0000000515007c0c */ /* 0x000fd2000bf46270 */
[----:B------:R-:W0:Y:S01]  /*0360*/  @!P0 LDC.64 R14, c[0x0][0x380] ;  /* 0x0000e000ff0e8b82 */ /* 0x000e220000000a00 */
[----:B------:R-:W-:-:S07]  /*0370*/  @!P0 IMAD R27, R10, R19, R25 ;  /* 0x000000130a1b8224 */ /* 0x000fce00078e0219 */
[----:B------:R-:W1:Y:S01]  /*0380*/  @!P1 LDC.64 R16, c[0x0][0x380] ;  /* 0x0000e000ff109b82 */ /* 0x000e620000000a00 */
[----:B0-----:R-:W-:-:S04]  /*0390*/  @!P0 IMAD.WIDE R26, R27, 0x2, R14 ;  /* 0x000000021b1a8825 */ /* 0x001fc800078e020e */
[--C-:B------:R-:W-:Y:S01]  /*03a0*/  @!P1 IMAD.IADD R15, R18, 0x1, R25.reuse ;  /* 0x00000001120f9824 */ /* 0x100fe200078e0219 */
[----:B------:R-:W-:Y:S01]  /*03b0*/  ISETP.GE.AND P3, PT, R23, UR5, PT ;  /* 0x0000000517007c0c */ /* 0x000fe2000bf66270 */
[----:B------:R-:W-:Y:S01]  /*03c0*/  @!P2 IMAD R29, R20, R19, R25 ;  /* 0x00000013141da224 */ /* 0x000fe200078e0219 */
[----:B------:R-:W2:Y:S01]  /*03d0*/  @!P0 LDG.E.U16.CONSTANT R27, desc[UR8][R26.64] ;  /* 0x000000081a1b8981 */ /* 0x000ea2000c1e9500 */
[----:B-1----:R-:W-:Y:S02]  /*03e0*/  @!P1 IMAD.WIDE R16, R15, 0x2, R16 ;  /* 0x000000020f109825 */ /* 0x002fe400078e0210 */
[----:B------:R-:W0:Y:S04]  /*03f0*/  @!P2 LDC.64 R14, c[0x0][0x380] ;  /* 0x0000e000ff0eab82 */ /* 0x000e280000000a00 */
[----:B------:R-:W3:Y:S01]  /*0400*/  @!P1 LDG.E.U16.CONSTANT R17, desc[UR8][R16.64] ;  /* 0x0000000810119981 */ /* 0x000ee2000c1e9500 */
[----:B0-----:R-:W-:-:S03]  /*0410*/  @!P2 IMAD.WIDE R28, R29, 0x2, R14 ;  /* 0x000000021d1ca825 */ /* 0x001fc600078e020e */
[----:B------:R-:W0:Y:S01]  /*0420*/  @!P3 LDC.64 R14, c[0x0][0x380] ;  /* 0x0000e000ff0ebb82 */ /* 0x000e220000000a00 */
[----:B------:R-:W-:Y:S02]  /*0430*/  @!P3 IMAD R25, R22, R19, R25 ;  /* 0x000000131619b224 */ /* 0x000fe400078e0219 */
[----:B------:R-:W4:Y:S02]  /*0440*/  @!P2 LDG.E.U16.CONSTANT R29, desc[UR8][R28.64] ;  /* 0x000000081c1da981 */ /* 0x000f24000c1e9500 */
[----:B0-----:R-:W-:-:S06]  /*0450*/  @!P3 IMAD.WIDE R14, R25, 0x2, R14 ;  /* 0x00000002190eb825 */ /* 0x001fcc00078e020e */
[----:B------:R-:W5:Y:S04]  /*0460*/  @!P3 LDG.E.U16.CONSTANT R15, desc[UR8][R14.64] ;  /* 0x000000080e0fb981 */ /* 0x000f68000c1e9500 */
[----:B------:R0:W-:Y:S04]  /*0470*/  @P1 STS.U16 [R6+0x2], RZ ;  /* 0x000002ff06001388 */ /* 0x0001e80000000400 */
[----:B------:R0:W-:Y:S04]  /*0480*/  @P2 STS.U16 [R6+0x4], RZ ;  /* 0x000004ff06002388 */ /* 0x0001e80000000400 */
[----:B------:R0:W-:Y:S01]  /*0490*/  @P3 STS.U16 [R6+0x6], RZ ;  /* 0x000006ff06003388 */ /* 0x0001e20000000400 */
[----:B------:R-:W-:-:S05]  /*04a0*/  @P0 PRMT R27, RZ, 0x7610, R27 ;  /* 0x00007610ff1b0816 */ /* 0x000fca000000001b */
[----:B--2---:R0:W-:Y:S04]  /*04b0*/  STS.U16 [R6], R27 ;  /* 0x0000001b06007388 */ /* 0x0041e80000000400 */
[----:B---3--:R0:W-:Y:S04]  /*04c0*/  @!P1 STS.U16 [R6+0x2], R17 ;  /* 0x0000021106009388 */ /* 0x0081e80000000400 */
[----:B----4-:R0:W-:Y:S04]  /*04d0*/  @!P2 STS.U16 [R6+0x4], R29 ;  /* 0x0000041d0600a388 */ /* 0x0101e80000000400 */
[----:B-----5:R0:W-:Y:S02]  /*04e0*/  @!P3 STS.U16 [R6+0x6], R15 ;  /* 0x0000060f0600b388 */ /* 0x0201e40000000400 */
.L_x_57:
[----:B------:R-:W-:Y:S05]  /*04f0*/  BSYNC.RECONVERGENT B0 ;  /* 0x0000000000007941 */ /* 0x000fea0003800200 */
.L_x_56:
[----:B------:R-:W-:Y:S01]  /*0500*/  VIADD R25, R2, UR4 ;  /* 0x0000000402197c36 */ /* 0x000fe20008000000 */
[----:B------:R-:W-:Y:S04]  /*0510*/  BSSY.RECONVERGENT B0, `(.L_x_58) ;  /* 0x0000020000007945 */ /* 0x000fe80003800200 */
[----:B------:R-:W-:-:S13]  /*0520*/  ISETP.GE.AND P0, PT, R25, R19, PT ;  /* 0x000000131900720c */ /* 0x000fda0003f06270 */
[----:B------:R-:W-:Y:S05]  /*0530*/  @P0 BRA `(.L_x_59) ;  /* 0x0000000000740947 */ /* 0x000fea0003800000 */
[----:B------:R-:W1:Y:S02]  /*0540*/  LDCU UR5, c[0x0][0x3a8] ;  /* 0x00007500ff0577ac */ /* 0x000e640008000800 */
[----:B-1----:R-:W-:Y:S02]  /*0550*/  ISETP.GE.AND P0, PT, R5, UR5, PT ;  /* 0x0000000505007c0c */ /* 0x002fe4000bf06270 */
[----:B------:R-:W-:Y:S02]  /*0560*/  ISETP.GE.AND P1, PT, R24, UR5, PT ;  /* 0x0000000518007c0c */ /* 0x000fe4000bf26270 */
[----:B------:R-:W-:-:S09]  /*0570*/  ISETP.GE.AND P2, PT, R21, UR5, PT ;  /* 0x0000000515007c0c */ /* 0x000fd2000bf46270 */
[----:B0-----:R-:W0:Y:S01]  /*0580*/  @!P0 LDC.64 R28, c[0x0][0x380] ;  /* 0x0000e000ff1c8b82 */ /* 0x001e220000000a00 */
[----:B------:R-:W-:Y:S01]  /*0590*/  @!P0 IMAD R15, R10, R19, R25 ;  /* 0x000000130a0f8224 */ /* 0x000fe200078e0219 */
[----:B------:R-:W-:-:S06]  /*05a0*/  @P0 PRMT R26, RZ, 0x7610, R26 ;  /* 0x00007610ff1a0816 */ /* 0x000fcc000000001a */
[----:B------:R-:W1:Y:S01]  /*05b0*/  @!P1 LDC.64 R16, c[0x0][0x380] ;  /* 0x0000e000ff109b82 */ /* 0x000e620000000a00 */
[----:B0-----:R-:W-:Y:S01]  /*05c0*/  @!P0 IMAD.WIDE R28, R15, 0x2, R28 ;  /* 0x000000020f1c8825 */ /* 0x001fe200078e021c */
[----:B------:R-:W-:-:S04]  /*05d0*/  @!P1 IADD3 R15, PT, PT, R18, R25, RZ ;  /* 0x00000019120f9210 */ /* 0x000fc80007ffe0ff */
[----:B------:R-:W2:Y:S01]  /*05e0*/  @!P0 LDG.E.U16.CONSTANT R26, desc[UR8][R28.64] ;  /* 0x000000081c1a8981 */ /* 0x000ea2000c1e9500 */
[----:B-1----:R-:W-:Y:S02]  /*05f0*/  @!P1 IMAD.WIDE R16, R15, 0x2, R16 ;  /* 0x000000020f109825 */ /* 0x002fe400078e0210 */
[----:B------:R-:W0:Y:S01]  /*0600*/  @!P2 LDC.64 R14, c[0x0][0x380] ;  /* 0x0000e000ff0eab82 */ /* 0x000e220000000a00 */
[----:B------:R-:W-:Y:S01]  /*0610*/  ISETP.GE.AND P0, PT, R23, UR5, PT ;  /* 0x0000000517007c0c */ /* 0x000fe2000bf06270 */
[----:B------:R-:W-:Y:S02]  /*0620*/  @!P2 IMAD R27, R20, R19, R25 ;  /* 0x00000013141ba224 */ /* 0x000fe400078e0219 */
[----:B------:R-:W3:Y:S02]  /*0630*/  @!P1 LDG.E.U16.CONSTANT R16, desc[UR8][R16.64] ;  /* 0x0000000810109981 */ /* 0x000ee4000c1e9500 */
[----:B0-----:R-:W-:-:S05]  /*0640*/  @!P2 IMAD.WIDE R14, R27, 0x2, R14 ;  /* 0x000000021b0ea825 */ /* 0x001fca00078e020e */
[----:B------:R0:W4:Y:S03]  /*0650*/  @!P2 LDG.E.U16.CONSTANT R27, desc[UR8][R14.64] ;  /* 0x000000080e1ba981 */ /* 0x000126000c1e9500 */
[----:B------:R-:W-:Y:S01]  /*0660*/  @!P0 IMAD R25, R22, R19, R25 ;  /* 0x0000001316198224 */ /* 0x000fe200078e0219 */
[----:B0-----:R-:W0:Y:S03]  /*0670*/  @!P0 LDC.64 R14, c[0x0][0x380] ;  /* 0x0000e000ff0e8b82 */ /* 0x001e260000000a00 */
[----:B0-----:R-:W-:-:S06]  /*0680*/  @!P0 IMAD.WIDE R28, R25, 0x2, R14 ;  /* 0x00000002191c8825 */ /* 0x001fcc00078e020e */
[----:B------:R-:W5:Y:S04]  /*0690*/  @!P0 LDG.E.U16.CONSTANT R28, desc[UR8][R28.64] ;  /* 0x000000081c1c8981 */ /* 0x000f68000c1e9500 */
[----:B------:R1:W-:Y:S04]  /*06a0*/  @P1 STS.U16 [R7+0x2], RZ ;  /* 0x000002ff07001388 */ /* 0x0003e80000000400 */
[----:B------:R1:W-:Y:S04]  /*06b0*/  @P2 STS.U16 [R7+0x4], RZ ;  /* 0x000004ff07002388 */ /* 0x0003e80000000400 */
[----:B------:R1:W-:Y:S04]  /*06c0*/  @P0 STS.U16 [R7+0x6], RZ ;  /* 0x000006ff07000388 */ /* 0x0003e80000000400 */
[----:B--2---:R1:W-:Y:S04]  /*06d0*/  STS.U16 [R7], R26 ;  /* 0x0000001a07007388 */ /* 0x0043e80000000400 */
[----:B---3--:R1:W-:Y:S04]  /*06e0*/  @!P1 STS.U16 [R7+0x2], R16 ;  /* 0x0000021007009388 */ /* 0x0083e80000000400 */
[----:B----4-:R1:W-:Y:S04]  /*06f0*/  @!P2 STS.U16 [R7+0x4], R27 ;  /* 0x0000041b0700a388 */ /* 0x0103e80000000400 */
[----:B-----5:R1:W-:Y:S02]  /*0700*/  @!P0 STS.U16 [R7+0x6], R28 ;  /* 0x0000061c07008388 */ /* 0x0203e40000000400 */
.L_x_59:
[----:B------:R-:W-:Y:S05]  /*0710*/  BSYNC.RECONVERGENT B0 ;  /* 0x0000000000007941 */ /* 0x000fea0003800200 */
.L_x_58:
[----:B------:R-:W-:Y:S01]  /*0720*/  VIADD R25, R3, UR4 ;  /* 0x0000000403197c36 */ /* 0x000fe20008000000 */
[----:B------:R-:W-:Y:S04]  /*0730*/  BSSY.RECONVERGENT B0, `(.L_x_60) ;  /* 0x0000020000007945 */ /* 0x000fe80003800200 */
[----:B------:R-:W-:-:S13]  /*0740*/  ISETP.GE.AND P0, PT, R25, R19, PT ;  /* 0x000000131900720c */ /* 0x000fda0003f06270 */
[----:B------:R-:W-:Y:S05]  /*0750*/  @P0 BRA `(.L_x_61) ;  /* 0x0000000000740947 */ /* 0x000fea0003800000 */
[----:B------:R-:W2:Y:S02]  /*0760*/  LDCU UR5, c[0x0][0x3a8] ;  /* 0x00007500ff0577ac */ /* 0x000ea40008000800 */
[----:B--2---:R-:W-:Y:S02]  /*0770*/  ISETP.GE.AND P0, PT, R5, UR5, PT ;  /* 0x0000000505007c0c */ /* 0x004fe4000bf06270 */
[----:B------:R-:W-:Y:S02]  /*0780*/  ISETP.GE.AND P1, PT, R24, UR5, PT ;  /* 0x0000000518007c0c */ /* 0x000fe4000bf26270 */
[----:B------:R-:W-:-:S09]  /*0790*/  ISETP.GE.AND P2, PT, R21, UR5, PT ;  /* 0x0000000515007c0c */ /* 0x000fd2000bf46270 */
[----:B01----:R-:W0:Y:S01]  /*07a0*/  @!P0 LDC.64 R28, c[0x0][0x380] ;  /* 0x0000e000ff1c8b82 */ /* 0x003e220000000a00 */
[----:B------:R-:W-:Y:S01]  /*07b0*/  @!P0 IMAD R17, R10, R19, R25 ;  /* 0x000000130a118224 */ /* 0x000fe200078e0219 */
[----:B------:R-:W-:-:S06]  /*07c0*/  @P0 PRMT R27, RZ, 0x7610, R27 ;  /* 0x00007610ff1b0816 */ /* 0x000fcc000000001b */
[----:B------:R-:W1:Y:S01]  /*07d0*/  @!P1 LDC.64 R14, c[0x0][0x380] ;  /* 0x0000e000ff0e9b82 */ /* 0x000e620000000a00 */
[----:B0-----:R-:W-:-:S04]  /*07e0*/  @!P0 IMAD.WIDE R28, R17, 0x2, R28 ;  /* 0x00000002111c8825 */ /* 0x001fc800078e021c */
[----:B------:R-:W-:Y:S01]  /*07f0*/  @!P1 IMAD.IADD R17, R18, 0x1, R25 ;  /* 0x0000000112119824 */ /* 0x000fe200078e0219 */
[----:B------:R-:W2:Y:S03]  /*0800*/  @!P0 LDG.E.U16.CONSTANT R27, desc[UR8][R28.64] ;  /* 0x000000081c1b8981 */ /* 0x000ea6000c1e9500 */
        /* <DEDUP_REMOVED lines=18> */
.L_x_61:
[----:B------:R-:W-:Y:S05]  /*0930*/  BSYNC.RECONVERGENT B0 ;  /* 0x0000000000007941 */ /* 0x000fea0003800200 */
.L_x_60:
[----:B01----:R-:W-:Y:S01]  /*0940*/  IADD3 R26, PT, PT, R4, UR4, RZ ;  /* 0x00000004041a7c10 */ /* 0x003fe2000fffe0ff */
[----:B------:R-:W-:Y:S03]  /*0950*/  BSSY.RECONVERGENT B0, `(.L_x_62) ;  /* 0x0000020000007945 */ /* 0x000fe60003800200 */
[----:B------:R-:W-:-:S13]  /*0960*/  ISETP.GE.AND P0, PT, R26, R19, PT ;  /* 0x000000131a00720c */ /* 0x000fda0003f06270 */
[----:B------:R-:W-:Y:S05]  /*0970*/  @P0 BRA `(.L_x_63) ;  /* 0x0000000000740947 */ /* 0x000fea0003800000 */
[----:B------:R-:W0:Y:S02]  /*0980*/  LDCU UR5, c[0x0][0x3a8] ;  /* 0x00007500ff0577ac */ /* 0x000e240008000800 */
[----:B0-----:R-:W-:Y:S02]  /*0990*/  ISETP.GE.AND P0, PT, R5, UR5, PT ;  /* 0x0000000505007c0c */ /* 0x001fe4000bf06270 */
[----:B------:R-:W-:Y:S02]  /*09a0*/  ISETP.GE.AND P2, PT, R21, UR5, PT ;  /* 0x0000000515007c0c */ /* 0x000fe4000bf46270 */
[----:B------:R-:W-:Y:S02]  /*09b0*/  ISETP.GE.AND P1, PT, R24, UR5, PT ;  /* 0x0000000518007c0c */ /* 0x000fe4000bf26270 */
[----:B------:R-:W-:-:S07]  /*09c0*/  ISETP.GE.AND P3, PT, R23, UR5, PT ;  /* 0x0000000517007c0c */ /* 0x000fce000bf66270 */
[----:B------:R-:W0:Y:S01]  /*09d0*/  @!P0 LDC.64 R14, c[0x0][0x380] ;  /* 0x0000e000ff0e8b82 */ /* 0x000e220000000a00 */
[----:B------:R-:W-:Y:S01]  /*09e0*/  @!P0 IMAD R29, R10, R19, R26 ;  /* 0x000000130a1d8224 */ /* 0x000fe200078e021a */
[----:B------:R-:W-:-:S06]  /*09f0*/  @P0 PRMT R21, RZ, 0x7610, R21 ;  /* 0x00007610ff150816 */ /* 0x000fcc0000000015 */
[----:B------:R-:W1:Y:S08]  /*0a00*/  @!P2 LDC.64 R16, c[0x0][0x380] ;  /* 0x0000e000ff10ab82 */ /* 0x000e700000000a00 */
[----:B------:R-:W2:Y:S01]  /*0a10*/  @!P1 LDC.64 R24, c[0x0][0x380] ;  /* 0x0000e000ff189b82 */ /* 0x000ea20000000a00 */
[----:B0-----:R-:W-:-:S07]  /*0a20*/  @!P0 IMAD.WIDE R28, R29, 0x2, R14 ;  /* 0x000000021d1c8825 */ /* 0x001fce00078e020e */
[----:B------:R-:W0:Y:S01]  /*0a30*/  @!P3 LDC.64 R14, c[0x0][0x380] ;  /* 0x0000e000ff0ebb82 */ /* 0x000e220000000a00 */
[-CC-:B------:R-:W-:Y:S01]  /*0a40*/  @!P2 IMAD R20, R20, R19.reuse, R26.reuse ;  /* 0x000000131414a224 */ /* 0x180fe200078e021a */
[----:B------:R-:W3:Y:S01]  /*0a50*/  @!P0 LDG.E.U16.CONSTANT R21, desc[UR8][R28.64] ;  /* 0x000000081c158981 */ /* 0x000ee2000c1e9500 */
[--C-:B------:R-:W-:Y:S02]  /*0a60*/  @!P3 IMAD R23, R22, R19, R26.reuse ;  /* 0x000000131617b224 */ /* 0x100fe400078e021a */
[----:B------:R-:W-:Y:S02]  /*0a70*/  @!P1 IMAD.IADD R27, R18, 0x1, R26 ;  /* 0x00000001121b9824 */ /* 0x000fe400078e021a */
[----:B-1----:R-:W-:-:S04]  /*0a80*/  @!P2 IMAD.WIDE R16, R20, 0x2, R16 ;  /* 0x000000021410a825 */ /* 0x002fc800078e0210 */
[----:B--2---:R-:W-:Y:S02]  /*0a90*/  @!P1 IMAD.WIDE R24, R27, 0x2, R24 ;  /* 0x000000021b189825 */ /* 0x004fe400078e0218 */
[----:B------:R-:W2:Y:S04]  /*0aa0*/  @!P2 LDG.E.U16.CONSTANT R16, desc[UR8][R16.64] ;  /* 0x000000081010a981 */ /* 0x000ea8000c1e9500 */
[----:B------:R-:W4:Y:S01]  /*0ab0*/  @!P1 LDG.E.U16.CONSTANT R24, desc[UR8][R24.64] ;  /* 0x0000000818189981 */ /* 0x000f22000c1e9500 */
[----:B0-----:R-:W-:-:S06]  /*0ac0*/  @!P3 IMAD.WIDE R14, R23, 0x2, R14 ;  /* 0x00000002170eb825 */ /* 0x001fcc00078e020e */
[----:B------:R-:W5:Y:S04]  /*0ad0*/  @!P3 LDG.E.U16.CONSTANT R14, desc[UR8][R14.64] ;  /* 0x000000080e0eb981 */ /* 0x000f68000c1e9500 */
[----:B------:R0:W-:Y:S04]  /*0ae0*/  @P2 STS.U16 [R9+0x4], RZ ;  /* 0x000004ff09002388 */ /* 0x0001e80000000400 */
[----:B------:R0:W-:Y:S04]  /*0af0*/  @P1 STS.U16 [R9+0x2], RZ ;  /* 0x000002ff09001388 */ /* 0x0001e80000000400 */
[----:B------:R0:W-:Y:S04]  /*0b00*/  @P3 STS.U16 [R9+0x6], RZ ;  /* 0x000006ff09003388 */ /* 0x0001e80000000400 */
[----:B---3--:R0:W-:Y:S04]  /*0b10*/  STS.U16 [R9], R21 ;  /* 0x0000001509007388 */ /* 0x0081e80000000400 */
[----:B--2---:R0:W-:Y:S04]  /*0b20*/  @!P2 STS.U16 [R9+0x4], R16 ;  /* 0x000004100900a388 */ /* 0x0041e80000000400 */
[----:B----4-:R0:W-:Y:S04]  /*0b30*/  @!P1 STS.U16 [R9+0x2], R24 ;  /* 0x0000021809009388 */ /* 0x0101e80000000400 */
[----:B-----5:R0:W-:Y:S02]  /*0b40*/  @!P3 STS.U16 [R9+0x6], R14 ;  /* 0x0000060e0900b388 */ /* 0x0201e40000000400 */
.L_x_63:
[----:B------:R-:W-:Y:S05]  /*0b50*/  BSYNC.RECONVERGENT B0 ;  /* 0x0000000000007941 */ /* 0x000fea0003800200 */
.L_x_62:
[----:B------:R-:W1:Y:S02]  /*0b60*/  LDCU UR5, c[0x0][0x3ac] ;  /* 0x00007580ff0577ac */ /* 0x000e640008000800 */
[----:B-1----:R-:W-:-:S09]  /*0b70*/  UISETP.GE.AND UP0, UPT, UR5, 0x1, UPT ;  /* 0x000000010500788c */ /* 0x002fd2000bf06270 */
[----:B------:R-:W-:Y:S05]  /*0b80*/  BRA.U !UP0, `(.L_x_64) ;  /* 0x00000005081c7547 */ /* 0x000fea000b800000 */
[----:B0-----:R-:W0:Y:S01]  /*0b90*/  S2R R14, SR_CTAID.X ;  /* 0x00000000000e7919 */ /* 0x001e220000002500 */
[----:B------:R-:W-:Y:S01]  /*0ba0*/  IADD3 R16, PT, PT, R11, UR4, RZ ;  /* 0x000000040b107c10 */ /* 0x000fe2000fffe0ff */
[--C-:B------:R-:W-:Y:S01]  /*0bb0*/  IMAD.MOV.U32 R20, RZ, RZ, R13.reuse ;  /* 0x000000ffff147224 */ /* 0x100fe200078e000d */
[----:B------:R-:W1:Y:S02]  /*0bc0*/  LDCU UR7, c[0x0][0x3ac] ;  /* 0x00007580ff0777ac */ /* 0x000e640008000800 */
[----:B------:R-:W-:Y:S01]  /*0bd0*/  ISETP.GE.AND P0, PT, R16, R19, PT ;  /* 0x000000131000720c */ /* 0x000fe20003f06270 */
[----:B0-----:R-:W-:Y:S01]  /*0be0*/  IMAD R14, R14, UR5, R13 ;  /* 0x000000050e0e7c24 */ /* 0x001fe2000f8e020d */
[----:B------:R-:W-:-:S03]  /*0bf0*/  UMOV UR5, 0x1 ;  /* 0x0000000100057882 */ /* 0x000fc60000000000 */
[CC--:B------:R-:W-:Y:S02]  /*0c00*/  IMAD R21, R14.reuse, R19.reuse, R12 ;  /* 0x000000130e157224 */ /* 0x0c0fe400078e020c */
[CC--:B------:R-:W-:Y:S02]  /*0c10*/  IMAD R22, R14.reuse, R19.reuse, R11 ;  /* 0x000000130e167224 */ /* 0x0c0fe400078e020b */
[----:B------:R-:W-:Y:S01]  /*0c20*/  IMAD R14, R14, R19, R19 ;  /* 0x000000130e0e7224 */ /* 0x000fe200078e0213 */
[----:B------:R-:W-:Y:S01]  /*0c30*/  IADD3 R21, PT, PT, R21, UR4, RZ ;  /* 0x0000000415157c10 */ /* 0x000fe2000fffe0ff */
[----:B------:R-:W-:-:S03]  /*0c40*/  VIADD R22, R22, UR4 ;  /* 0x0000000416167c36 */ /* 0x000fc60008000000 */
[--C-:B------:R-:W-:Y:S02]  /*0c50*/  IADD3 R23, PT, PT, R12, UR4, R14.reuse ;  /* 0x000000040c177c10 */ /* 0x100fe4000fffe00e */
[----:B-1----:R-:W-:-:S07]  /*0c60*/  IADD3 R24, PT, PT, R11, UR4, R14 ;  /* 0x000000040b187c10 */ /* 0x002fce000fffe00e */
.L_x_69:
[----:B------:R-:W-:Y:S01]  /*0c70*/  BSSY.RECONVERGENT B0, `(.L_x_65) ;  /* 0x0000015000007945 */ /* 0x000fe20003800200 */
[----:B0-----:R-:W-:-:S03]  /*0c80*/  IADD3 R25, PT, PT, R20, 0x1, RZ ;  /* 0x0000000114197810 */ /* 0x001fc60007ffe0ff */
[----:B------:R-:W-:Y:S05]  /*0c90*/  @P0 BRA `(.L_x_66) ;  /* 0x0000000000480947 */ /* 0x000fea0003800000 */
[----:B------:R-:W-:Y:S02]  /*0ca0*/  ISETP.GE.AND P1, PT, R20, UR7, PT ;  /* 0x0000000714007c0c */ /* 0x000fe4000bf26270 */
[----:B------:R-:W-:-:S11]  /*0cb0*/  ISETP.GE.AND P2, PT, R25, UR7, PT ;  /* 0x0000000719007c0c */ /* 0x000fd6000bf46270 */
[----:B------:R-:W0:Y:S08]  /*0cc0*/  @!P1 LDC.64 R16, c[0x0][0x388] ;  /* 0x0000e200ff109b82 */ /* 0x000e300000000a00 */
[----:B------:R-:W1:Y:S01]  /*0cd0*/  @!P2 LDC.64 R14, c[0x0][0x388] ;  /* 0x0000e200ff0eab82 */ /* 0x000e620000000a00 */
[----:B0-----:R-:W-:-:S05]  /*0ce0*/  @!P1 IMAD.WIDE R16, R22, 0x2, R16 ;  /* 0x0000000216109825 */ /* 0x001fca00078e0210 */
[----:B------:R-:W2:Y:S01]  /*0cf0*/  @!P1 LDG.E.U16.CONSTANT R19, desc[UR8][R16.64] ;  /* 0x0000000810139981 */ /* 0x000ea2000c1e9500 */
[----:B-1----:R-:W-:-:S06]  /*0d00*/  @!P2 IMAD.WIDE R14, R24, 0x2, R14 ;  /* 0x00000002180ea825 */ /* 0x002fcc00078e020e */
[----:B------:R-:W3:Y:S01]  /*0d10*/  @!P2 LDG.E.U16.CONSTANT R15, desc[UR8][R14.64] ;  /* 0x000000080e0fa981 */ /* 0x000ee2000c1e9500 */
[----:B------:R-:W-:Y:S01]  /*0d20*/  MOV R26, 0x400 ;  /* 0x00000400001a7802 */ /* 0x000fe20000000f00 */
[----:B------:R-:W0:Y:S04]  /*0d30*/  S2R R27, SR_CgaCtaId ;  /* 0x00000000001b7919 */ /* 0x000e280000008800 */
[----:B------:R-:W-:-:S05]  /*0d40*/  VIADD R26, R26, 0x2400 ;  /* 0x000024001a1a7836 */ /* 0x000fca0000000000 */
[----:B0-----:R-:W-:-:S05]  /*0d50*/  LEA R26, R27, R26, 0x18 ;  /* 0x0000001a1b1a7211 */ /* 0x001fca00078ec0ff */
[----:B------:R-:W-:-:S05]  /*0d60*/  IMAD R26, R11, 0x30, R26 ;  /* 0x000000300b1a7824 */ /* 0x000fca00078e021a */
[----:B------:R-:W-:-:S05]  /*0d70*/  LEA R26, R13, R26, 0x1 ;  /* 0x0000001a0d1a7211 */ /* 0x000fca00078e08ff */
[----:B------:R0:W-:Y:S01]  /*0d80*/  @P2 STS.U16 [R26+0x2], RZ ;  /* 0x000002ff1a002388 */ /* 0x0001e20000000400 */
[----:B------:R-:W-:-:S05]  /*0d90*/  @P1 PRMT R19, RZ, 0x7610, R19 ;  /* 0x00007610ff131816 */ /* 0x000fca0000000013 */
[----:B--2---:R0:W-:Y:S04]  /*0da0*/  STS.U16 [R26], R19 ;  /* 0x000000131a007388 */ /* 0x0041e80000000400 */
[----:B---3--:R0:W-:Y:S02]  /*0db0*/  @!P2 STS.U16 [R26+0x2], R15 ;  /* 0x0000020f1a00a388 */ /* 0x0081e40000000400 */
.L_x_66:
[----:B------:R-:W-:Y:S05]  /*0dc0*/  BSYNC.RECONVERGENT B0 ;  /* 0x0000000000007941 */ /* 0x000fea0003800200 */
.L_x_65:
[----:B0-----:R-:W0:Y:S01]  /*0dd0*/  LDC R19, c[0x0][0x3b0] ;  /* 0x0000ec00ff137b82 */ /* 0x001e220000000800 */
[----:B------:R-:W-:Y:S01]  /*0de0*/  VIADD R14, R12, UR4 ;  /* 0x000000040c0e7c36 */ /* 0x000fe20008000000 */
[----:B------:R-:W-:Y:S04]  /*0df0*/  BSSY.RECONVERGENT B0, `(.L_x_67) ;  /* 0x0000015000007945 */ /* 0x000fe80003800200 */
[----:B0-----:R-:W-:-:S13]  /*0e00*/  ISETP.GE.AND P1, PT, R14, R19, PT ;  /* 0x000000130e00720c */ /* 0x001fda0003f26270 */
[----:B------:R-:W-:Y:S05]  /*0e10*/  @P1 BRA `(.L_x_68) ;  /* 0x0000000000481947 */ /* 0x000fea0003800000 */
[----:B------:R-:W-:Y:S02]  /*0e20*/  ISETP.GE.AND P2, PT, R25, UR7, PT ;  /* 0x0000000719007c0c */ /* 0x000fe4000bf46270 */
[----:B------:R-:W-:-:S11]  /*0e30*/  ISETP.GE.AND P1, PT, R20, UR7, PT ;  /* 0x0000000714007c0c */ /* 0x000fd6000bf26270 */
[----:B------:R-:W0:Y:S02]  /*0e40*/  @!P2 LDC.64 R14, c[0x0][0x388] ;  /* 0x0000e200ff0eab82 */ /* 0x000e240000000a00 */
[----:B------:R-:W-:-:S06]  /*0e50*/  @P1 PRMT R25, RZ, 0x7610, R25 ;  /* 0x00007610ff191816 */ /* 0x000fcc0000000019 */
[----:B------:R-:W1:Y:S01]  /*0e60*/  @!P1 LDC.64 R16, c[0x0][0x388] ;  /* 0x0000e200ff109b82 */ /* 0x000e620000000a00 */
[----:B0-----:R-:W-:-:S06]  /*0e70*/  @!P2 IMAD.WIDE R14, R23, 0x2, R14 ;  /* 0x00000002170ea825 */ /* 0x001fcc00078e020e */
[----:B------:R-:W2:Y:S01]  /*0e80*/  @!P2 LDG.E.U16.CONSTANT R15, desc[UR8][R14.64] ;  /* 0x000000080e0fa981 */ /* 0x000ea2000c1e9500 */
[----:B-1----:R-:W-:-:S05]  /*0e90*/  @!P1 IMAD.WIDE R16, R21, 0x2, R16 ;  /* 0x0000000215109825 */ /* 0x002fca00078e0210 */
[----:B------:R-:W3:Y:S01]  /*0ea0*/  @!P1 LDG.E.U16.CONSTANT R25, desc[UR8][R16.64] ;  /* 0x0000000810199981 */ /* 0x000ee2000c1e9500 */
[----:B------:R-:W0:Y:S01]  /*0eb0*/  S2R R27, SR_CgaCtaId ;  /* 0x00000000001b7919 */ /* 0x000e220000008800 */
[----:B------:R-:W-:-:S04]  /*0ec0*/  MOV R26, 0x400 ;  /* 0x00000400001a7802 */ /* 0x000fc80000000f00 */
[----:B------:R-:W-:-:S04]  /*0ed0*/  IADD3 R26, PT, PT, R26, 0x2400, RZ ;  /* 0x000024001a1a7810 */ /* 0x000fc80007ffe0ff */
[----:B0-----:R-:W-:-:S05]  /*0ee0*/  LEA R27, R27, R26, 0x18 ;  /* 0x0000001a1b1b7211 */ /* 0x001fca00078ec0ff */
[----:B------:R-:W-:-:S04]  /*0ef0*/  IMAD R26, R12, 0x30, R27 ;  /* 0x000000300c1a7824 */ /* 0x000fc800078e021b */
[----:B------:R-:W-:-:S05]  /*0f00*/  IMAD R26, R13, 0x2, R26 ;  /* 0x000000020d1a7824 */ /* 0x000fca00078e021a */
[----:B------:R0:W-:Y:S04]  /*0f10*/  @P2 STS.U16 [R26+0x2], RZ ;  /* 0x000002ff1a002388 */ /* 0x0001e80000000400 */
[----:B--2---:R0:W-:Y:S04]  /*0f20*/  @!P2 STS.U16 [R26+0x2], R15 ;  /* 0x0000020f1a00a388 */ /* 0x0041e80000000400 */
[----:B---3--:R0:W-:Y:S02]  /*0f30*/  STS.U16 [R26], R25 ;  /* 0x000000191a007388 */ /* 0x0081e40000000400 */
.L_x_68:
[----:B------:R-:W-:Y:S05]  /*0f40*/  BSYNC.RECONVERGENT B0 ;  /* 0x0000000000007941 */ /* 0x000fea0003800200 */
.L_x_67:
[----:B------:R-:W-:Y:S01]  /*0f50*/  BAR.SYNC.DEFER_BLOCKING 0x0 ;  /* 0x0000000000007b1d */ /* 0x000fe20000010000 */
[----:B------:R-:W-:Y:S01]  /*0f60*/  UIADD3 UR6, UPT, UPT, UR5, 0xf, URZ ;  /* 0x0000000f05067890 */ /* 0x000fe2000fffe0ff */
[C---:B------:R-:W-:Y:S01]  /*0f70*/  LEA R23, R19.reuse, R23, 0x4 ;  /* 0x0000001713177211 */ /* 0x040fe200078e20ff */
[----:B------:R-:W-:Y:S01]  /*0f80*/  VIADD R20, R20, 0x10 ;  /* 0x0000001014147836 */ /* 0x000fe20000000000 */
[C---:B------:R-:W-:Y:S01]  /*0f90*/  LEA R21, R19.reuse, R21, 0x4 ;  /* 0x0000001513157211 */ /* 0x040fe200078e20ff */
[----:B------:R-:W-:Y:S01]  /*0fa0*/  UISETP.GE.AND UP0, UPT, UR6, UR7, UPT ;  /* 0x000000070600728c */ /* 0x000fe2000bf06270 */
[C---:B------:R-:W-:Y:S01]  /*0fb0*/  IMAD R22, R19.reuse, 0x10, R22 ;  /* 0x0000001013167824 */ /* 0x040fe200078e0216 */
[----:B------:R-:W-:Y:S01]  /*0fc0*/  LEA R24, R19, R24, 0x4 ;  /* 0x0000001813187211 */ /* 0x000fe200078e20ff */
[----:B------:R-:W-:Y:S01]  /*0fd0*/  UIADD3 UR5, UPT, UPT, UR5, 0x10, URZ ;  /* 0x0000001005057890 */ /* 0x000fe2000fffe0ff */
[----:B------:R-:W-:Y:S06]  /*0fe0*/  BAR.SYNC.DEFER_BLOCKING 0x0 ;  /* 0x0000000000007b1d */ /* 0x000fec0000010000 */
[----:B------:R-:W-:Y:S05]  /*0ff0*/  BRA.U !UP0, `(.L_x_69) ;  /* 0xfffffffd081c7547 */ /* 0x000fea000b83ffff */
.L_x_64:
[----:B------:R-:W-:-:S06]  /*1000*/  UIADD3 UR4, UPT, UPT, UR4, 0x40, URZ ;  /* 0x0000004004047890 */ /* 0x000fcc000fffe0ff */
[----:B------:R-:W-:-:S13]  /*1010*/  ISETP.LE.AND P0, PT, R19, UR4, PT ;  /* 0x0000000413007c0c */ /* 0x000fda000bf03270 */
[----:B------:R-:W-:Y:S05]  /*1020*/  @!P0 BRA `(.L_x_70) ;  /* 0xfffffff000908947 */ /* 0x000fea000383ffff */
[----:B------:R-:W-:Y:S05]  /*1030*/  EXIT ;  /* 0x000000000000794d */ /* 0x000fea0003800000 */
.L_x_71:
        /* <DEDUP_REMOVED lines=12> */
.L_x_74:


//--------------------- .nv.shared._Z29attention_fwd_bf16_simple_mmaPK13__nv_bfloat16S1_S1_PS_iiiiif --------------------------
	.section	.nv.shared._Z29attention_fwd_bf16_simple_mmaPK13__nv_bfloat16S1_S1_PS_iiiiif,"aw",@nobits
	.sectionflags	@""
	.align	16
	.zero		1024


//--------------------- .nv.shared.reserved.0     --------------------------
	.section	.nv.shared.reserved.0,"aw",@nobits
	.weak		__nv_reservedSMEM_offset_0_alias
	.size		__nv_reservedSMEM_offset_0_alias, 0, 64
	.other		__nv_reservedSMEM_offset_0_alias,@"STO_CUDA_RESERVED_SHARED STV_DEFAULT"
__nv_reservedSMEM_offset_0_alias:
	.zero		0
	.zero		64


//--------------------- .nv.shared._Z27attention_fwd_bf16_mma_lab6PK13__nv_bfloat16S1_S1_PS_iiiiif --------------------------
	.section	.nv.shared._Z27attention_fwd_bf16_mma_lab6PK13__nv_bfloat16S1_S1_PS_iiiiif,"aw",@nobits
	.sectionflags	@""
	.align	16
.nv.shared._Z27attention_fwd_bf16_mma_lab6PK13__nv_bfloat16S1_S1_PS_iiiiif:
	.zero		13312


//--------------------- .nv.constant0._Z29attention_fwd_bf16_simple_mmaPK13__nv_bfloat16S1_S1_PS_iiiiif --------------------------
	.section	.nv.constant0._Z29attention_fwd_bf16_simple_mmaPK13__nv_bfloat16S1_S1_PS_iiiiif,"a",@progbits
	.sectionflags	@""
	.align	4
.nv.constant0._Z29attention_fwd_bf16_simple_mmaPK13__nv_bfloat16S1_S1_PS_iiiiif:
	.zero		952


//--------------------- .nv.constant0._Z27attention_fwd_bf16_mma_lab6PK13__nv_bfloat16S1_S1_PS_iiiiif --------------------------
	.section	.nv.constant0._Z27attention_fwd_bf16_mma_lab6PK13__nv_bfloat16S1_S1_PS_iiiiif,"a",@progbits
	.sectionflags	@""
	.align	4
.nv.constant0._Z27attention_fwd_bf16_mma_lab6PK13__nv_bfloat16S1_S1_PS_iiiiif:
	.zero		952


//--------------------- SYMBOLS --------------------------

	.type		.nv.reservedSmem.offset0,@object
	.size		.nv.reservedSmem.offset0,0x4
	.type		.nv.reservedSmem.cap,@object
	.size		.nv.reservedSmem.cap,0x4
